//
// Generated by NVIDIA NVVM Compiler
//
// Compiler Build ID: CL-36424714
// Cuda compilation tools, release 13.0, V13.0.88
// Based on NVVM 20.0.0
//

.version 9.0
.target sm_100
.address_size 64

	// .globl	_Z15compute_max_valPK6__halfPfii
.extern .shared .align 16 .b8 shared_max[];

.visible .entry _Z15compute_max_valPK6__halfPfii(
	.param .u64 .ptr .align 1 _Z15compute_max_valPK6__halfPfii_param_0,
	.param .u64 .ptr .align 1 _Z15compute_max_valPK6__halfPfii_param_1,
	.param .u32 _Z15compute_max_valPK6__halfPfii_param_2,
	.param .u32 _Z15compute_max_valPK6__halfPfii_param_3
)
{
	.reg .pred 	%p<7>;
	.reg .b16 	%rs<2>;
	.reg .b32 	%r<16>;
	.reg .b32 	%f<10>;
	.reg .b64 	%rd<9>;

	ld.param.u64 	%rd1, [_Z15compute_max_valPK6__halfPfii_param_0];
	ld.param.u64 	%rd2, [_Z15compute_max_valPK6__halfPfii_param_1];
	ld.param.u32 	%r8, [_Z15compute_max_valPK6__halfPfii_param_2];
	mov.u32 	%r1, %ctaid.x;
	mov.u32 	%r2, %tid.x;
	mul.lo.s32 	%r9, %r8, %r1;
	add.s32 	%r3, %r9, %r2;
	add.s32 	%r10, %r9, %r8;
	setp.ge.s32 	%p1, %r3, %r10;
	mov.f32 	%f9, 0f00000000;
	@%p1 bra 	$L__BB0_2;
	cvta.to.global.u64 	%rd3, %rd1;
	mul.wide.s32 	%rd4, %r3, 2;
	add.s64 	%rd5, %rd3, %rd4;
	ld.global.u16 	%rs1, [%rd5];
	// begin inline asm
	{  cvt.f32.f16 %f5, %rs1;}

	// end inline asm
	abs.f32 	%f9, %f5;
$L__BB0_2:
	shl.b32 	%r11, %r2, 2;
	mov.u32 	%r12, shared_max;
	add.s32 	%r4, %r12, %r11;
	st.shared.f32 	[%r4], %f9;
	bar.sync 	0;
	mov.u32 	%r15, %ntid.x;
	setp.lt.u32 	%p2, %r15, 2;
	@%p2 bra 	$L__BB0_7;
$L__BB0_3:
	mov.u32 	%r6, %r15;
	shr.u32 	%r15, %r6, 1;
	setp.ge.u32 	%p3, %r2, %r15;
	@%p3 bra 	$L__BB0_6;
	shl.b32 	%r13, %r15, 2;
	add.s32 	%r14, %r4, %r13;
	ld.shared.f32 	%f3, [%r14];
	ld.shared.f32 	%f6, [%r4];
	setp.leu.f32 	%p4, %f3, %f6;
	@%p4 bra 	$L__BB0_6;
	st.shared.f32 	[%r4], %f3;
$L__BB0_6:
	bar.sync 	0;
	setp.gt.u32 	%p5, %r6, 3;
	@%p5 bra 	$L__BB0_3;
$L__BB0_7:
	setp.ne.s32 	%p6, %r2, 0;
	@%p6 bra 	$L__BB0_9;
	ld.shared.f32 	%f7, [shared_max];
	max.f32 	%f8, %f7, 0f3727C5AC;
	cvta.to.global.u64 	%rd6, %rd2;
	mul.wide.u32 	%rd7, %r1, 4;
	add.s64 	%rd8, %rd6, %rd7;
	st.global.f32 	[%rd8], %f8;
$L__BB0_9:
	ret;

}
	// .globl	_Z16compare_fp4_bitsPK6__halfPhS2_iPKf
.visible .entry _Z16compare_fp4_bitsPK6__halfPhS2_iPKf(
	.param .u64 .ptr .align 1 _Z16compare_fp4_bitsPK6__halfPhS2_iPKf_param_0,
	.param .u64 .ptr .align 1 _Z16compare_fp4_bitsPK6__halfPhS2_iPKf_param_1,
	.param .u64 .ptr .align 1 _Z16compare_fp4_bitsPK6__halfPhS2_iPKf_param_2,
	.param .u32 _Z16compare_fp4_bitsPK6__halfPhS2_iPKf_param_3,
	.param .u64 .ptr .align 1 _Z16compare_fp4_bitsPK6__halfPhS2_iPKf_param_4
)
{
	.reg .pred 	%p<33>;
	.reg .b16 	%rs<56>;
	.reg .b32 	%r<19>;
	.reg .b32 	%f<43>;
	.reg .b64 	%rd<44>;
	.reg .b64 	%fd<5>;

	ld.param.u64 	%rd11, [_Z16compare_fp4_bitsPK6__halfPhS2_iPKf_param_0];
	ld.param.u64 	%rd9, [_Z16compare_fp4_bitsPK6__halfPhS2_iPKf_param_1];
	ld.param.u64 	%rd10, [_Z16compare_fp4_bitsPK6__halfPhS2_iPKf_param_2];
	ld.param.u32 	%r4, [_Z16compare_fp4_bitsPK6__halfPhS2_iPKf_param_3];
	ld.param.u64 	%rd12, [_Z16compare_fp4_bitsPK6__halfPhS2_iPKf_param_4];
	cvta.to.global.u64 	%rd13, %rd11;
	cvta.to.global.u64 	%rd14, %rd12;
	mov.u32 	%r5, %ctaid.x;
	mov.u32 	%r6, %ntid.x;
	mov.u32 	%r7, %tid.x;
	mad.lo.s32 	%r1, %r5, %r6, %r7;
	div.s32 	%r8, %r1, %r4;
	mul.wide.s32 	%rd15, %r8, 4;
	add.s64 	%rd16, %rd14, %rd15;
	ld.global.f32 	%f5, [%rd16];
	div.rn.f32 	%f6, %f5, 0f40C00000;
	mul.wide.s32 	%rd17, %r1, 2;
	add.s64 	%rd18, %rd13, %rd17;
	ld.global.u16 	%rs20, [%rd18];
	// begin inline asm
	{  cvt.f32.f16 %f2, %rs20;}

	// end inline asm
	div.rn.f32 	%f1, %f2, %f6;
	abs.f32 	%f7, %f1;
	abs.f32 	%f8, %f7;
	add.f32 	%f9, %f7, 0fBF000000;
	abs.f32 	%f10, %f9;
	setp.lt.f32 	%p1, %f10, %f8;
	selp.f32 	%f11, 0f3F000000, 0f00000000, %p1;
	selp.f32 	%f12, %f10, %f8, %p1;
	add.f32 	%f13, %f7, 0fBF800000;
	abs.f32 	%f14, %f13;
	setp.lt.f32 	%p2, %f14, %f12;
	selp.f32 	%f15, 0f3F800000, %f11, %p2;
	selp.f32 	%f16, %f14, %f12, %p2;
	add.f32 	%f17, %f7, 0fBFC00000;
	abs.f32 	%f18, %f17;
	setp.lt.f32 	%p3, %f18, %f16;
	selp.f32 	%f19, 0f3FC00000, %f15, %p3;
	selp.f32 	%f20, %f18, %f16, %p3;
	add.f32 	%f21, %f7, 0fC0000000;
	abs.f32 	%f22, %f21;
	setp.lt.f32 	%p4, %f22, %f20;
	selp.f32 	%f23, 0f40000000, %f19, %p4;
	selp.f32 	%f24, %f22, %f20, %p4;
	add.f32 	%f25, %f7, 0fC0400000;
	abs.f32 	%f26, %f25;
	setp.lt.f32 	%p5, %f26, %f24;
	selp.f32 	%f27, 0f40400000, %f23, %p5;
	selp.f32 	%f28, %f26, %f24, %p5;
	add.f32 	%f29, %f7, 0fC0800000;
	abs.f32 	%f30, %f29;
	setp.lt.f32 	%p6, %f30, %f28;
	selp.f32 	%f31, 0f40800000, %f27, %p6;
	selp.f32 	%f32, %f30, %f28, %p6;
	add.f32 	%f34, %f7, 0fC0C00000;
	abs.f32 	%f35, %f34;
	setp.lt.f32 	%p7, %f35, %f32;
	setp.gt.f32 	%p8, %f7, 0f40C00000;
	selp.f32 	%f37, 0f40C00000, %f31, %p7;
	selp.f32 	%f38, 0f40C00000, %f37, %p8;
	mov.f32 	%f39, 0f3F800000;
	copysign.f32 	%f40, %f1, %f39;
	mul.f32 	%f3, %f40, %f38;
	// begin inline asm
	{  cvt.rn.f16.f32 %rs21, %f3;}

	// end inline asm
	// begin inline asm
	{cvt.f32.f16 %f4, %rs21;}

	// end inline asm
	cvt.f64.f32 	%fd1, %f4;
	mov.b64 	%rd1, %fd1;
	shr.u64 	%rd19, %rd1, 60;
	cvt.u16.u64 	%rs24, %rd19;
	and.b16  	%rs53, %rs24, 8;
	shr.u64 	%rd20, %rd1, 52;
	cvt.u16.u64 	%rs2, %rd20;
	shr.u64 	%rd21, %rd1, 51;
	cvt.u16.u64 	%rs25, %rd21;
	and.b16  	%rs3, %rs25, 1;
	abs.f64 	%fd2, %fd1;
	mov.b64 	%rd2, %fd2;
	setp.lt.u64 	%p9, %rd2, 4598175219545276417;
	mov.b16 	%rs52, 0;
	@%p9 bra 	$L__BB1_8;
	setp.lt.u64 	%p10, %rd2, 4618441417868443649;
	@%p10 bra 	$L__BB1_3;
	setp.gt.u64 	%p20, %rd2, 9218868437227405312;
	selp.b16 	%rs53, 0, %rs53, %p20;
	mov.b16 	%rs52, 7;
	bra.uni 	$L__BB1_8;
$L__BB1_3:
	setp.lt.u64 	%p11, %rd2, 4607182418800017408;
	@%p11 bra 	$L__BB1_5;
	shl.b16 	%rs29, %rs2, 1;
	or.b16  	%rs30, %rs29, %rs3;
	and.b64  	%rd27, %rd1, 2251799813685247;
	setp.gt.u64 	%p17, %rd27, 1125899906842624;
	and.b64  	%rd28, %rd1, 4503599627370495;
	setp.eq.s64 	%p18, %rd28, 3377699720527872;
	or.pred  	%p19, %p17, %p18;
	selp.u16 	%rs31, 1, 0, %p19;
	add.s16 	%rs32, %rs30, %rs31;
	add.s16 	%rs52, %rs32, 4;
	bra.uni 	$L__BB1_8;
$L__BB1_5:
	not.b16 	%rs26, %rs2;
	or.b16  	%rs27, %rs3, 2;
	cvt.u32.u16 	%r9, %rs27;
	cvt.u32.u16 	%r10, %rs26;
	and.b32  	%r11, %r10, 255;
	shr.u32 	%r2, %r9, %r11;
	or.b64  	%rd22, %rd1, 4503599627370496;
	mov.b64 	%rd23, 2251799813685248;
	shl.b64 	%rd24, %rd23, %r11;
	add.s64 	%rd25, %rd24, -1;
	and.b64  	%rd3, %rd25, %rd22;
	mov.b64 	%rd26, 1125899906842624;
	shl.b64 	%rd4, %rd26, %r11;
	setp.gt.u64 	%p12, %rd3, %rd4;
	@%p12 bra 	$L__BB1_7;
	cvt.u16.u32 	%rs52, %r2;
	setp.ne.s64 	%p13, %rd3, %rd4;
	and.b32  	%r13, %r2, 1;
	setp.eq.b32 	%p14, %r13, 1;
	not.pred 	%p15, %p14;
	or.pred  	%p16, %p13, %p15;
	@%p16 bra 	$L__BB1_8;
$L__BB1_7:
	cvt.u16.u32 	%rs28, %r2;
	add.s16 	%rs52, %rs28, 1;
$L__BB1_8:
	or.b16  	%rs10, %rs53, %rs52;
	// begin inline asm
	{  cvt.rn.f16.f32 %rs34, %f1;}

	// end inline asm
	// begin inline asm
	{cvt.f32.f16 %f42, %rs34;}

	// end inline asm
	cvt.f64.f32 	%fd3, %f42;
	mov.b64 	%rd5, %fd3;
	shr.u64 	%rd29, %rd5, 60;
	cvt.u16.u64 	%rs37, %rd29;
	and.b16  	%rs55, %rs37, 8;
	shr.u64 	%rd30, %rd5, 52;
	cvt.u16.u64 	%rs12, %rd30;
	shr.u64 	%rd31, %rd5, 51;
	cvt.u16.u64 	%rs38, %rd31;
	and.b16  	%rs13, %rs38, 1;
	abs.f64 	%fd4, %fd3;
	mov.b64 	%rd6, %fd4;
	setp.lt.u64 	%p21, %rd6, 4598175219545276417;
	mov.b16 	%rs54, 0;
	@%p21 bra 	$L__BB1_16;
	setp.lt.u64 	%p22, %rd6, 4618441417868443649;
	@%p22 bra 	$L__BB1_11;
	setp.gt.u64 	%p32, %rd6, 9218868437227405312;
	selp.b16 	%rs55, 0, %rs55, %p32;
	mov.b16 	%rs54, 7;
	bra.uni 	$L__BB1_16;
$L__BB1_11:
	setp.lt.u64 	%p23, %rd6, 4607182418800017408;
	@%p23 bra 	$L__BB1_13;
	shl.b16 	%rs42, %rs12, 1;
	or.b16  	%rs43, %rs42, %rs13;
	and.b64  	%rd37, %rd5, 2251799813685247;
	setp.gt.u64 	%p29, %rd37, 1125899906842624;
	and.b64  	%rd38, %rd5, 4503599627370495;
	setp.eq.s64 	%p30, %rd38, 3377699720527872;
	or.pred  	%p31, %p29, %p30;
	selp.u16 	%rs44, 1, 0, %p31;
	add.s16 	%rs45, %rs43, %rs44;
	add.s16 	%rs54, %rs45, 4;
	bra.uni 	$L__BB1_16;
$L__BB1_13:
	not.b16 	%rs39, %rs12;
	or.b16  	%rs40, %rs13, 2;
	cvt.u32.u16 	%r14, %rs40;
	cvt.u32.u16 	%r15, %rs39;
	and.b32  	%r16, %r15, 255;
	shr.u32 	%r3, %r14, %r16;
	or.b64  	%rd32, %rd5, 4503599627370496;
	mov.b64 	%rd33, 2251799813685248;
	shl.b64 	%rd34, %rd33, %r16;
	add.s64 	%rd35, %rd34, -1;
	and.b64  	%rd7, %rd35, %rd32;
	mov.b64 	%rd36, 1125899906842624;
	shl.b64 	%rd8, %rd36, %r16;
	setp.gt.u64 	%p24, %rd7, %rd8;
	@%p24 bra 	$L__BB1_15;
	cvt.u16.u32 	%rs54, %r3;
	setp.ne.s64 	%p25, %rd7, %rd8;
	and.b32  	%r18, %r3, 1;
	setp.eq.b32 	%p26, %r18, 1;
	not.pred 	%p27, %p26;
	or.pred  	%p28, %p25, %p27;
	@%p28 bra 	$L__BB1_16;
$L__BB1_15:
	cvt.u16.u32 	%rs41, %r3;
	add.s16 	%rs54, %rs41, 1;
$L__BB1_16:
	cvt.s64.s32 	%rd39, %r1;
	cvta.to.global.u64 	%rd40, %rd9;
	cvta.to.global.u64 	%rd41, %rd10;
	or.b16  	%rs47, %rs55, %rs54;
	add.s64 	%rd42, %rd40, %rd39;
	ld.global.u8 	%rs48, [%rd42];
	or.b16  	%rs49, %rs10, %rs48;
	st.global.u8 	[%rd42], %rs49;
	add.s64 	%rd43, %rd41, %rd39;
	ld.global.u8 	%rs50, [%rd43];
	or.b16  	%rs51, %rs47, %rs50;
	st.global.u8 	[%rd43], %rs51;
	ret;

}


// ===== COMPILED SASS (sm_100) =====

	.target	sm_100

	.elftype	@"ET_EXEC"


//--------------------- .note.nv.tkinfo           --------------------------
	.section	.note.nv.tkinfo,"",@"SHT_NOTE"
	.sectionflags	@"SHF_NOTE_NV_TKINFO"
	.tkinfo
        /*0018*/ 	.word	0x00000002
        /*0030*/ 	.string	""
        /*0030*/ 	.string	"ptxas"
        /*0030*/ 	.string	"Cuda compilation tools, release 13.0, V13.0.88"
        /*0030*/ 	.string	"Build cuda_13.0.r13.0/compiler.36424714_0"
        /*0030*/ 	.string	"-arch sm_100 -m 64 "



//--------------------- .note.nv.cuinfo           --------------------------
	.section	.note.nv.cuinfo,"",@"SHT_NOTE"
	.sectionflags	@"SHF_NOTE_NV_CUINFO"
        /*0018*/ 	.short	0x0002
        /*001a*/ 	.short	0x0064
        /*001c*/ 	.short	0x0082
	.zero		2


//--------------------- .nv.info                  --------------------------
	.section	.nv.info,"",@"SHT_CUDA_INFO"
	.align	4


	//----- nvinfo : EIATTR_REGCOUNT
	.align		4
        /*0000*/ 	.byte	0x04, 0x2f
        /*0002*/ 	.short	(.L_1 - .L_0)
	.align		4
.L_0:
        /*0004*/ 	.word	index@(_Z15compute_max_valPK6__halfPfii)
        /*0008*/ 	.word	0x0000000a


	//----- nvinfo : EIATTR_FRAME_SIZE
	.align		4
.L_1:
        /*000c*/ 	.byte	0x04, 0x11
        /*000e*/ 	.short	(.L_3 - .L_2)
	.align		4
.L_2:
        /*0010*/ 	.word	index@(_Z15compute_max_valPK6__halfPfii)
        /*0014*/ 	.word	0x00000000


	//----- nvinfo : EIATTR_REGCOUNT
	.align		4
.L_3:
        /*0018*/ 	.byte	0x04, 0x2f
        /*001a*/ 	.short	(.L_5 - .L_4)
	.align		4
.L_4:
        /*001c*/ 	.word	index@(_Z16compare_fp4_bitsPK6__halfPhS2_iPKf)
        /*0020*/ 	.word	0x0000000f


	//----- nvinfo : EIATTR_FRAME_SIZE
	.align		4
.L_5:
        /*0024*/ 	.byte	0x04, 0x11
        /*0026*/ 	.short	(.L_7 - .L_6)
	.align		4
.L_6:
        /*0028*/ 	.word	index@($__internal_0_$__cuda_sm3x_div_rn_noftz_f32_slowpath)
        /*002c*/ 	.word	0x00000000


	//----- nvinfo : EIATTR_FRAME_SIZE
	.align		4
.L_7:
        /*0030*/ 	.byte	0x04, 0x11
        /*0032*/ 	.short	(.L_9 - .L_8)
	.align		4
.L_8:
        /*0034*/ 	.word	index@(_Z16compare_fp4_bitsPK6__halfPhS2_iPKf)
        /*0038*/ 	.word	0x00000000


	//----- nvinfo : EIATTR_MIN_STACK_SIZE
	.align		4
.L_9:
        /*003c*/ 	.byte	0x04, 0x12
        /*003e*/ 	.short	(.L_11 - .L_10)
	.align		4
.L_10:
        /*0040*/ 	.word	index@(_Z16compare_fp4_bitsPK6__halfPhS2_iPKf)
        /*0044*/ 	.word	0x00000000


	//----- nvinfo : EIATTR_MIN_STACK_SIZE
	.align		4
.L_11:
        /*0048*/ 	.byte	0x04, 0x12
        /*004a*/ 	.short	(.L_13 - .L_12)
	.align		4
.L_12:
        /*004c*/ 	.word	index@(_Z15compute_max_valPK6__halfPfii)
        /*0050*/ 	.word	0x00000000
.L_13:


//--------------------- .nv.compat                --------------------------
	.section	.nv.compat,"",@"SHT_CUDA_COMPAT_INFO"
	.align	4
        /*0000*/ 	.byte	0x02, 0x09, 0x00, 0x00, 0x02, 0x02, 0x01, 0x00, 0x02, 0x05, 0x05, 0x00, 0x03, 0x07, 0x01, 0x01
        /*0010*/ 	.byte	0x02, 0x03, 0x00, 0x00, 0x02, 0x06, 0x01, 0x00, 0x04, 0x0b, 0x08, 0x00, 0x01, 0x00, 0x00, 0x00
        /*0020*/ 	.byte	0x00, 0x00, 0x00, 0x00


//--------------------- .nv.info._Z16compare_fp4_bitsPK6__halfPhS2_iPKf --------------------------
	.section	.nv.info._Z16compare_fp4_bitsPK6__halfPhS2_iPKf,"",@"SHT_CUDA_INFO"
	.sectionflags	@""
	.align	4


	//----- nvinfo : EIATTR_CUDA_API_VERSION
	.align		4
        /*0000*/ 	.byte	0x04, 0x37
        /*0002*/ 	.short	(.L_15 - .L_14)
.L_14:
        /*0004*/ 	.word	0x00000082


	//----- nvinfo : EIATTR_KPARAM_INFO
	.align		4
.L_15:
        /*0008*/ 	.byte	0x04, 0x17
        /*000a*/ 	.short	(.L_17 - .L_16)
.L_16:
        /*000c*/ 	.word	0x00000000
        /*0010*/ 	.short	0x0004
        /*0012*/ 	.short	0x0020
        /*0014*/ 	.byte	0x00, 0xf5, 0x21, 0x00


	//----- nvinfo : EIATTR_KPARAM_INFO
	.align		4
.L_17:
        /*0018*/ 	.byte	0x04, 0x17
        /*001a*/ 	.short	(.L_19 - .L_18)
.L_18:
        /*001c*/ 	.word	0x00000000
        /*0020*/ 	.short	0x0003
        /*0022*/ 	.short	0x0018
        /*0024*/ 	.byte	0x00, 0xf0, 0x11, 0x00


	//----- nvinfo : EIATTR_KPARAM_INFO
	.align		4
.L_19:
        /*0028*/ 	.byte	0x04, 0x17
        /*002a*/ 	.short	(.L_21 - .L_20)
.L_20:
        /*002c*/ 	.word	0x00000000
        /*0030*/ 	.short	0x0002
        /*0032*/ 	.short	0x0010
        /*0034*/ 	.byte	0x00, 0xf5, 0x21, 0x00


	//----- nvinfo : EIATTR_KPARAM_INFO
	.align		4
.L_21:
        /*0038*/ 	.byte	0x04, 0x17
        /*003a*/ 	.short	(.L_23 - .L_22)
.L_22:
        /*003c*/ 	.word	0x00000000
        /*0040*/ 	.short	0x0001
        /*0042*/ 	.short	0x0008
        /*0044*/ 	.byte	0x00, 0xf5, 0x21, 0x00


	//----- nvinfo : EIATTR_KPARAM_INFO
	.align		4
.L_23:
        /*0048*/ 	.byte	0x04, 0x17
        /*004a*/ 	.short	(.L_25 - .L_24)
.L_24:
        /*004c*/ 	.word	0x00000000
        /*0050*/ 	.short	0x0000
        /*0052*/ 	.short	0x0000
        /*0054*/ 	.byte	0x00, 0xf5, 0x21, 0x00


	//----- nvinfo : EIATTR_SPARSE_MMA_MASK
	.align		4
.L_25:
        /*0058*/ 	.byte	0x03, 0x50
        /*005a*/ 	.short	0x0000


	//----- nvinfo : EIATTR_MAXREG_COUNT
	.align		4
        /*005c*/ 	.byte	0x03, 0x1b
        /*005e*/ 	.short	0x00ff


	//----- nvinfo : EIATTR_MERCURY_ISA_VERSION
	.align		4
        /*0060*/ 	.byte	0x03, 0x5f
        /*0062*/ 	.short	0x0101


	//----- nvinfo : EIATTR_VRC_CTA_INIT_COUNT
	.align		4
        /*0064*/ 	.byte	0x02, 0x4a
	.zero		1
	.zero		1


	//----- nvinfo : EIATTR_EXIT_INSTR_OFFSETS
	.align		4
        /*0068*/ 	.byte	0x04, 0x1c
        /*006a*/ 	.short	(.L_27 - .L_26)


	//   ....[0]....
.L_26:
        /*006c*/ 	.word	0x00000e40


	//----- nvinfo : EIATTR_CRS_STACK_SIZE
	.align		4
.L_27:
        /*0070*/ 	.byte	0x04, 0x1e
        /*0072*/ 	.short	(.L_29 - .L_28)
.L_28:
        /*0074*/ 	.word	0x00000000


	//----- nvinfo : EIATTR_CBANK_PARAM_SIZE
	.align		4
.L_29:
        /*0078*/ 	.byte	0x03, 0x19
        /*007a*/ 	.short	0x0028


	//----- nvinfo : EIATTR_PARAM_CBANK
	.align		4
        /*007c*/ 	.byte	0x04, 0x0a
        /*007e*/ 	.short	(.L_31 - .L_30)
	.align		4
.L_30:
        /*0080*/ 	.word	index@(.nv.constant0._Z16compare_fp4_bitsPK6__halfPhS2_iPKf)
        /*0084*/ 	.short	0x0380
        /*0086*/ 	.short	0x0028


	//----- nvinfo : EIATTR_SW_WAR
	.align		4
.L_31:
        /*0088*/ 	.byte	0x04, 0x36
        /*008a*/ 	.short	(.L_33 - .L_32)
.L_32:
        /*008c*/ 	.word	0x00000008
.L_33:


//--------------------- .nv.info._Z15compute_max_valPK6__halfPfii --------------------------
	.section	.nv.info._Z15compute_max_valPK6__halfPfii,"",@"SHT_CUDA_INFO"
	.sectionflags	@""
	.align	4


	//----- nvinfo : EIATTR_CUDA_API_VERSION
	.align		4
        /*0000*/ 	.byte	0x04, 0x37
        /*0002*/ 	.short	(.L_35 - .L_34)
.L_34:
        /*0004*/ 	.word	0x00000082


	//----- nvinfo : EIATTR_KPARAM_INFO
	.align		4
.L_35:
        /*0008*/ 	.byte	0x04, 0x17
        /*000a*/ 	.short	(.L_37 - .L_36)
.L_36:
        /*000c*/ 	.word	0x00000000
        /*0010*/ 	.short	0x0003
        /*0012*/ 	.short	0x0014
        /*0014*/ 	.byte	0x00, 0xf0, 0x11, 0x00


	//----- nvinfo : EIATTR_KPARAM_INFO
	.align		4
.L_37:
        /*0018*/ 	.byte	0x04, 0x17
        /*001a*/ 	.short	(.L_39 - .L_38)
.L_38:
        /*001c*/ 	.word	0x00000000
        /*0020*/ 	.short	0x0002
        /*0022*/ 	.short	0x0010
        /*0024*/ 	.byte	0x00, 0xf0, 0x11, 0x00


	//----- nvinfo : EIATTR_KPARAM_INFO
	.align		4
.L_39:
        /*0028*/ 	.byte	0x04, 0x17
        /*002a*/ 	.short	(.L_41 - .L_40)
.L_40:
        /*002c*/ 	.word	0x00000000
        /*0030*/ 	.short	0x0001
        /*0032*/ 	.short	0x0008
        /*0034*/ 	.byte	0x00, 0xf5, 0x21, 0x00


	//----- nvinfo : EIATTR_KPARAM_INFO
	.align		4
.L_41:
        /*0038*/ 	.byte	0x04, 0x17
        /*003a*/ 	.short	(.L_43 - .L_42)
.L_42:
        /*003c*/ 	.word	0x00000000
        /*0040*/ 	.short	0x0000
        /*0042*/ 	.short	0x0000
        /*0044*/ 	.byte	0x00, 0xf5, 0x21, 0x00


	//----- nvinfo : EIATTR_SPARSE_MMA_MASK
	.align		4
.L_43:
        /*0048*/ 	.byte	0x03, 0x50
        /*004a*/ 	.short	0x0000


	//----- nvinfo : EIATTR_MAXREG_COUNT
	.align		4
        /*004c*/ 	.byte	0x03, 0x1b
        /*004e*/ 	.short	0x00ff


	//----- nvinfo : EIATTR_NUM_BARRIERS
	.align		4
        /*0050*/ 	.byte	0x02, 0x4c
        /*0052*/ 	.byte	0x01
	.zero		1


	//----- nvinfo : EIATTR_MERCURY_ISA_VERSION
	.align		4
        /*0054*/ 	.byte	0x03, 0x5f
        /*0056*/ 	.short	0x0101


	//----- nvinfo : EIATTR_VRC_CTA_INIT_COUNT
	.align		4
        /*0058*/ 	.byte	0x02, 0x4a
	.zero		1
	.zero		1


	//----- nvinfo : EIATTR_EXIT_INSTR_OFFSETS
	.align		4
        /*005c*/ 	.byte	0x04, 0x1c
        /*005e*/ 	.short	(.L_45 - .L_44)


	//   ....[0]....
.L_44:
        /*0060*/ 	.word	0x00000270


	//   ....[1]....
        /*0064*/ 	.word	0x00000300


	//----- nvinfo : EIATTR_CRS_STACK_SIZE
	.align		4
.L_45:
        /*0068*/ 	.byte	0x04, 0x1e
        /*006a*/ 	.short	(.L_47 - .L_46)
.L_46:
        /*006c*/ 	.word	0x00000000


	//----- nvinfo : EIATTR_CBANK_PARAM_SIZE
	.align		4
.L_47:
        /*0070*/ 	.byte	0x03, 0x19
        /*0072*/ 	.short	0x0018


	//----- nvinfo : EIATTR_PARAM_CBANK
	.align		4
        /*0074*/ 	.byte	0x04, 0x0a
        /*0076*/ 	.short	(.L_49 - .L_48)
	.align		4
.L_48:
        /*0078*/ 	.word	index@(.nv.constant0._Z15compute_max_valPK6__halfPfii)
        /*007c*/ 	.short	0x0380
        /*007e*/ 	.short	0x0018


	//----- nvinfo : EIATTR_SW_WAR
	.align		4
.L_49:
        /*0080*/ 	.byte	0x04, 0x36
        /*0082*/ 	.short	(.L_51 - .L_50)
.L_50:
        /*0084*/ 	.word	0x00000008
.L_51:


//--------------------- .nv.callgraph             --------------------------
	.section	.nv.callgraph,"",@"SHT_CUDA_CALLGRAPH"
	.align	4
	.sectionentsize	8
	.align		4
        /*0000*/ 	.word	0x00000000
	.align		4
        /*0004*/ 	.word	0xffffffff
	.align		4
        /*0008*/ 	.word	0x00000000
	.align		4
        /*000c*/ 	.word	0xfffffffe
	.align		4
        /*0010*/ 	.word	0x00000000
	.align		4
        /*0014*/ 	.word	0xfffffffd
	.align		4
        /*0018*/ 	.word	0x00000000
	.align		4
        /*001c*/ 	.word	0xfffffffc


//--------------------- .text._Z16compare_fp4_bitsPK6__halfPhS2_iPKf --------------------------
	.section	.text._Z16compare_fp4_bitsPK6__halfPhS2_iPKf,"ax",@progbits
	.align	128
        .global         _Z16compare_fp4_bitsPK6__halfPhS2_iPKf
        .type           _Z16compare_fp4_bitsPK6__halfPhS2_iPKf,@function
        .size           _Z16compare_fp4_bitsPK6__halfPhS2_iPKf,(.L_x_29 - _Z16compare_fp4_bitsPK6__halfPhS2_iPKf)
        .other          _Z16compare_fp4_bitsPK6__halfPhS2_iPKf,@"STO_CUDA_ENTRY STV_DEFAULT"
_Z16compare_fp4_bitsPK6__halfPhS2_iPKf:
.text._Z16compare_fp4_bitsPK6__halfPhS2_iPKf:
[----:B------:R-:W-:Y:S08]  /*0000*/  LDC R1, c[0x0][0x37c] ;  /* 0x0000df00ff017b82 */ /* 0x000ff00000000800 */
[----:B------:R-:W0:Y:S01]  /*0010*/  LDC R7, c[0x0][0x398] ;  /* 0x0000e600ff077b82 */ /* 0x000e220000000800 */
[----:B------:R-:W1:Y:S07]  /*0020*/  S2R R3, SR_TID.X ;  /* 0x0000000000037919 */ /* 0x000e6e0000002100 */
[----:B------:R-:W1:Y:S08]  /*0030*/  S2UR UR4, SR_CTAID.X ;  /* 0x00000000000479c3 */ /* 0x000e700000002500 */
[----:B------:R-:W1:Y:S01]  /*0040*/  LDC R2, c[0x0][0x360] ;  /* 0x0000d800ff027b82 */ /* 0x000e620000000800 */
[----:B0-----:R-:W-:-:S04]  /*0050*/  IABS R6, R7 ;  /* 0x0000000700067213 */ /* 0x001fc80000000000 */
[----:B------:R-:W0:Y:S01]  /*0060*/  I2F.RP R0, R6 ;  /* 0x0000000600007306 */ /* 0x000e220000209400 */
[----:B-1----:R-:W-:Y:S01]  /*0070*/  IMAD R2, R2, UR4, R3 ;  /* 0x0000000402027c24 */ /* 0x002fe2000f8e0203 */
[----:B------:R-:W1:Y:S06]  /*0080*/  LDCU.64 UR4, c[0x0][0x358] ;  /* 0x00006b00ff0477ac */ /* 0x000e6c0008000a00 */
[----:B0-----:R-:W0:Y:S01]  /*0090*/  MUFU.RCP R0, R0 ;  /* 0x0000000000007308 */ /* 0x001e220000001000 */
[----:B------:R-:W-:Y:S01]  /*00a0*/  IABS R8, R2 ;  /* 0x0000000200087213 */ /* 0x000fe20000000000 */
[----:B0-----:R-:W-:-:S06]  /*00b0*/  VIADD R4, R0, 0xffffffe ;  /* 0x0ffffffe00047836 */ /* 0x001fcc0000000000 */
[----:B------:R0:W2:Y:S02]  /*00c0*/  F2I.FTZ.U32.TRUNC.NTZ R5, R4 ;  /* 0x0000000400057305 */ /* 0x0000a4000021f000 */
[----:B0-----:R-:W-:Y:S02]  /*00d0*/  IMAD.MOV.U32 R4, RZ, RZ, RZ ;  /* 0x000000ffff047224 */ /* 0x001fe400078e00ff */
[----:B--2---:R-:W-:-:S04]  /*00e0*/  IMAD.MOV R9, RZ, RZ, -R5 ;  /* 0x000000ffff097224 */ /* 0x004fc800078e0a05 */
[----:B------:R-:W-:-:S04]  /*00f0*/  IMAD R3, R9, R6, RZ ;  /* 0x0000000609037224 */ /* 0x000fc800078e02ff */
[----:B------:R-:W-:-:S04]  /*0100*/  IMAD.HI.U32 R5, R5, R3, R4 ;  /* 0x0000000305057227 */ /* 0x000fc800078e0004 */
[----:B------:R-:W-:-:S04]  /*0110*/  IMAD.MOV.U32 R3, RZ, RZ, R8 ;  /* 0x000000ffff037224 */ /* 0x000fc800078e0008 */
[----:B------:R-:W-:-:S04]  /*0120*/  IMAD.HI.U32 R0, R5, R3, RZ ;  /* 0x0000000305007227 */ /* 0x000fc800078e00ff */
[----:B------:R-:W-:-:S04]  /*0130*/  IMAD.MOV R5, RZ, RZ, -R0 ;  /* 0x000000ffff057224 */ /* 0x000fc800078e0a00 */
[C---:B------:R-:W-:Y:S02]  /*0140*/  IMAD R3, R6.reuse, R5, R3 ;  /* 0x0000000506037224 */ /* 0x040fe400078e0203 */
[----:B------:R-:W0:Y:S03]  /*0150*/  LDC.64 R4, c[0x0][0x3a0] ;  /* 0x0000e800ff047b82 */ /* 0x000e260000000a00 */
[----:B------:R-:W-:-:S13]  /*0160*/  ISETP.GT.U32.AND P1, PT, R6, R3, PT ;  /* 0x000000030600720c */ /* 0x000fda0003f24070 */
[----:B------:R-:W-:Y:S02]  /*0170*/  @!P1 IMAD.IADD R3, R3, 0x1, -R6 ;  /* 0x0000000103039824 */ /* 0x000fe400078e0a06 */
[----:B------:R-:W-:Y:S01]  /*0180*/  @!P1 VIADD R0, R0, 0x1 ;  /* 0x0000000100009836 */ /* 0x000fe20000000000 */
[----:B------:R-:W-:Y:S02]  /*0190*/  ISETP.NE.AND P1, PT, R7, RZ, PT ;  /* 0x000000ff0700720c */ /* 0x000fe40003f25270 */
[----:B------:R-:W-:Y:S02]  /*01a0*/  ISETP.GE.U32.AND P0, PT, R3, R6, PT ;  /* 0x000000060300720c */ /* 0x000fe40003f06070 */
[----:B------:R-:W-:-:S04]  /*01b0*/  LOP3.LUT R3, R2, R7, RZ, 0x3c, !PT ;  /* 0x0000000702037212 */ /* 0x000fc800078e3cff */
[----:B------:R-:W-:-:S07]  /*01c0*/  ISETP.GE.AND P2, PT, R3, RZ, PT ;  /* 0x000000ff0300720c */ /* 0x000fce0003f46270 */
[----:B------:R-:W-:-:S06]  /*01d0*/  @P0 VIADD R0, R0, 0x1 ;  /* 0x0000000100000836 */ /* 0x000fcc0000000000 */
[----:B------:R-:W-:Y:S01]  /*01e0*/  @!P2 IMAD.MOV R0, RZ, RZ, -R0 ;  /* 0x000000ffff00a224 */ /* 0x000fe200078e0a00 */
[----:B------:R-:W-:-:S05]  /*01f0*/  @!P1 LOP3.LUT R0, RZ, R7, RZ, 0x33, !PT ;  /* 0x00000007ff009212 */ /* 0x000fca00078e33ff */
[----:B0-----:R-:W-:-:S05]  /*0200*/  IMAD.WIDE R4, R0, 0x4, R4 ;  /* 0x0000000400047825 */ /* 0x001fca00078e0204 */
[----:B-1----:R-:W2:Y:S01]  /*0210*/  LDG.E R0, desc[UR4][R4.64] ;  /* 0x0000000404007981 */ /* 0x002ea2000c1e1900 */
[----:B------:R-:W-:Y:S01]  /*0220*/  IMAD.MOV.U32 R6, RZ, RZ, 0x3e2aaaab ;  /* 0x3e2aaaabff067424 */ /* 0x000fe200078e00ff */
[----:B------:R-:W-:Y:S01]  /*0230*/  BSSY.RECONVERGENT B0, `(.L_x_0) ;  /* 0x000000d000007945 */ /* 0x000fe20003800200 */
[----:B------:R-:W-:-:S04]  /*0240*/  IMAD.MOV.U32 R3, RZ, RZ, 0x40c00000 ;  /* 0x40c00000ff037424 */ /* 0x000fc800078e00ff */
[----:B------:R-:W-:-:S04]  /*0250*/  FFMA R3, R6, -R3, 1 ;  /* 0x3f80000006037423 */ /* 0x000fc80000000803 */
[----:B------:R-:W-:Y:S01]  /*0260*/  FFMA R3, R3, R6, 0.16666667163372039795 ;  /* 0x3e2aaaab03037423 */ /* 0x000fe20000000006 */
[----:B--2---:R-:W0:Y:S03]  /*0270*/  FCHK P0, R0, 6 ;  /* 0x40c0000000007902 */ /* 0x004e260000000000 */
[----:B------:R-:W-:-:S04]  /*0280*/  FFMA R6, R0, R3, RZ ;  /* 0x0000000300067223 */ /* 0x000fc800000000ff */
[----:B------:R-:W-:-:S04]  /*0290*/  FFMA R7, R6, -6, R0 ;  /* 0xc0c0000006077823 */ /* 0x000fc80000000000 */
[----:B------:R-:W-:Y:S01]  /*02a0*/  FFMA R7, R3, R7, R6 ;  /* 0x0000000703077223 */ /* 0x000fe20000000006 */
[----:B0-----:R-:W-:Y:S06]  /*02b0*/  @!P0 BRA `(.L_x_1) ;  /* 0x0000000000108947 */ /* 0x001fec0003800000 */
[----:B------:R-:W-:Y:S01]  /*02c0*/  IMAD.MOV.U32 R3, RZ, RZ, 0x40c00000 ;  /* 0x40c00000ff037424 */ /* 0x000fe200078e00ff */
[----:B------:R-:W-:-:S07]  /*02d0*/  MOV R4, 0x2f0 ;  /* 0x000002f000047802 */ /* 0x000fce0000000f00 */
[----:B------:R-:W-:Y:S05]  /*02e0*/  CALL.REL.NOINC `($__internal_0_$__cuda_sm3x_div_rn_noftz_f32_slowpath) ;  /* 0x0000000800d87944 */ /* 0x000fea0003c00000 */
[----:B------:R-:W-:-:S07]  /*02f0*/  IMAD.MOV.U32 R7, RZ, RZ, R0 ;  /* 0x000000ffff077224 */ /* 0x000fce00078e0000 */
.L_x_1:
[----:B------:R-:W-:Y:S05]  /*0300*/  BSYNC.RECONVERGENT B0 ;  /* 0x0000000000007941 */ /* 0x000fea0003800200 */
.L_x_0:
[----:B------:R-:W0:Y:S02]  /*0310*/  LDC.64 R4, c[0x0][0x380] ;  /* 0x0000e000ff047b82 */ /* 0x000e240000000a00 */
[----:B0-----:R-:W-:-:S05]  /*0320*/  IMAD.WIDE R4, R2, 0x2, R4 ;  /* 0x0000000202047825 */ /* 0x001fca00078e0204 */
[----:B------:R-:W2:Y:S01]  /*0330*/  LDG.E.U16 R0, desc[UR4][R4.64] ;  /* 0x0000000404007981 */ /* 0x000ea2000c1e1500 */
[----:B------:R-:W0:Y:S01]  /*0340*/  MUFU.RCP R6, R7 ;  /* 0x0000000700067308 */ /* 0x000e220000001000 */
[----:B------:R-:W-:Y:S01]  /*0350*/  BSSY.RECONVERGENT B0, `(.L_x_2) ;  /* 0x000000d000007945 */ /* 0x000fe20003800200 */
[----:B0-----:R-:W-:-:S04]  /*0360*/  FFMA R3, R6, -R7, 1 ;  /* 0x3f80000006037423 */ /* 0x001fc80000000807 */
[----:B------:R-:W-:Y:S01]  /*0370*/  FFMA R3, R6, R3, R6 ;  /* 0x0000000306037223 */ /* 0x000fe20000000006 */
[----:B--2---:R-:W-:-:S04]  /*0380*/  HADD2.F32 R0, -RZ, R0.H0_H0 ;  /* 0x20000000ff007230 */ /* 0x004fc80000004100 */
[----:B------:R-:W0:Y:S01]  /*0390*/  FCHK P0, R0, R7 ;  /* 0x0000000700007302 */ /* 0x000e220000000000 */
[----:B------:R-:W-:-:S04]  /*03a0*/  FFMA R6, R0, R3, RZ ;  /* 0x0000000300067223 */ /* 0x000fc800000000ff */
[----:B------:R-:W-:-:S04]  /*03b0*/  FFMA R8, R6, -R7, R0 ;  /* 0x8000000706087223 */ /* 0x000fc80000000000 */
[----:B------:R-:W-:Y:S01]  /*03c0*/  FFMA R3, R3, R8, R6 ;  /* 0x0000000803037223 */ /* 0x000fe20000000006 */
[----:B0-----:R-:W-:Y:S06]  /*03d0*/  @!P0 BRA `(.L_x_3) ;  /* 0x0000000000108947 */ /* 0x001fec0003800000 */
[----:B------:R-:W-:Y:S01]  /*03e0*/  IMAD.MOV.U32 R3, RZ, RZ, R7 ;  /* 0x000000ffff037224 */ /* 0x000fe200078e0007 */
[----:B------:R-:W-:-:S07]  /*03f0*/  MOV R4, 0x410 ;  /* 0x0000041000047802 */ /* 0x000fce0000000f00 */
[----:B------:R-:W-:Y:S05]  /*0400*/  CALL.REL.NOINC `($__internal_0_$__cuda_sm3x_div_rn_noftz_f32_slowpath) ;  /* 0x0000000800907944 */ /* 0x000fea0003c00000 */
[----:B------:R-:W-:-:S07]  /*0410*/  IMAD.MOV.U32 R3, RZ, RZ, R0 ;  /* 0x000000ffff037224 */ /* 0x000fce00078e0000 */
.L_x_3:
[----:B------:R-:W-:Y:S05]  /*0420*/  BSYNC.RECONVERGENT B0 ;  /* 0x0000000000007941 */ /* 0x000fea0003800200 */
.L_x_2:
[C---:B------:R-:W-:Y:S01]  /*0430*/  FADD R0, |R3|.reuse, -0.5 ;  /* 0xbf00000003007421 */ /* 0x040fe20000000200 */
[C---:B------:R-:W-:Y:S01]  /*0440*/  FADD R5, |R3|.reuse, -1 ;  /* 0xbf80000003057421 */ /* 0x040fe20000000200 */
[C---:B------:R-:W-:Y:S01]  /*0450*/  FADD R7, |R3|.reuse, -1.5 ;  /* 0xbfc0000003077421 */ /* 0x040fe20000000200 */
[----:B------:R-:W-:Y:S01]  /*0460*/  FADD R4, |R3|, -2 ;  /* 0xc000000003047421 */ /* 0x000fe20000000200 */
[----:B------:R-:W-:Y:S01]  /*0470*/  BSSY.RECONVERGENT B0, `(.L_x_4) ;  /* 0x0000054000007945 */ /* 0x000fe20003800200 */
[CC--:B------:R-:W-:Y:S02]  /*0480*/  FSETP.GEU.AND P2, PT, |R0|.reuse, |R3|.reuse, PT ;  /* 0x400000030000720b */ /* 0x0c0fe40003f4e200 */
[----:B------:R-:W-:Y:S02]  /*0490*/  PRMT R9, RZ, 0x7610, R9 ;  /* 0x00007610ff097816 */ /* 0x000fe40000000009 */
[----:B------:R-:W-:-:S04]  /*04a0*/  FSEL R0, |R0|, |R3|, !P2 ;  /* 0x4000000300007208 */ /* 0x000fc80005000200 */
[----:B------:R-:W-:-:S04]  /*04b0*/  FSETP.GEU.AND P3, PT, |R5|, R0, PT ;  /* 0x000000000500720b */ /* 0x000fc80003f6e200 */
[----:B------:R-:W-:Y:S01]  /*04c0*/  FSEL R0, |R5|, R0, !P3 ;  /* 0x0000000005007208 */ /* 0x000fe20005800200 */
[----:B------:R-:W-:-:S03]  /*04d0*/  FADD R5, |R3|, -3 ;  /* 0xc040000003057421 */ /* 0x000fc60000000200 */
[----:B------:R-:W-:-:S04]  /*04e0*/  FSETP.GEU.AND P1, PT, |R7|, R0, PT ;  /* 0x000000000700720b */ /* 0x000fc80003f2e200 */
[----:B------:R-:W-:Y:S02]  /*04f0*/  FSEL R7, |R7|, R0, !P1 ;  /* 0x0000000007077208 */ /* 0x000fe40004800200 */
[----:B------:R-:W-:Y:S02]  /*0500*/  FSEL R0, RZ, 0.5, P2 ;  /* 0x3f000000ff007808 */ /* 0x000fe40001000000 */
[-C--:B------:R-:W-:Y:S02]  /*0510*/  FSETP.GEU.AND P0, PT, |R4|, R7.reuse, PT ;  /* 0x000000070400720b */ /* 0x080fe40003f0e200 */
[----:B------:R-:W-:Y:S02]  /*0520*/  FSEL R0, R0, 1, P3 ;  /* 0x3f80000000007808 */ /* 0x000fe40001800000 */
[----:B------:R-:W-:Y:S01]  /*0530*/  FSEL R4, |R4|, R7, !P0 ;  /* 0x0000000704047208 */ /* 0x000fe20004000200 */
[----:B------:R-:W-:Y:S01]  /*0540*/  FADD R7, |R3|, -4 ;  /* 0xc080000003077421 */ /* 0x000fe20000000200 */
[----:B------:R-:W-:-:S02]  /*0550*/  FSEL R0, R0, 1.5, P1 ;  /* 0x3fc0000000007808 */ /* 0x000fc40000800000 */
[CC--:B------:R-:W-:Y:S02]  /*0560*/  FSETP.GEU.AND P2, PT, |R5|.reuse, R4.reuse, PT ;  /* 0x000000040500720b */ /* 0x0c0fe40003f4e200 */
[----:B------:R-:W-:Y:S02]  /*0570*/  FSEL R0, R0, 2, P0 ;  /* 0x4000000000007808 */ /* 0x000fe40000000000 */
[----:B------:R-:W-:Y:S01]  /*0580*/  FSEL R4, |R5|, R4, !P2 ;  /* 0x0000000405047208 */ /* 0x000fe20005000200 */
[----:B------:R-:W-:Y:S01]  /*0590*/  FADD R5, |R3|, -6 ;  /* 0xc0c0000003057421 */ /* 0x000fe20000000200 */
[----:B------:R-:W-:Y:S02]  /*05a0*/  FSEL R0, R0, 3, P2 ;  /* 0x4040000000007808 */ /* 0x000fe40001000000 */
[----:B------:R-:W-:-:S04]  /*05b0*/  FSETP.GEU.AND P0, PT, |R7|, R4, PT ;  /* 0x000000040700720b */ /* 0x000fc80003f0e200 */
[----:B------:R-:W-:Y:S02]  /*05c0*/  FSEL R4, |R7|, R4, !P0 ;  /* 0x0000000407047208 */ /* 0x000fe40004000200 */
[----:B------:R-:W-:Y:S02]  /*05d0*/  FSEL R0, R0, 4, P0 ;  /* 0x4080000000007808 */ /* 0x000fe40000000000 */
[----:B------:R-:W-:Y:S01]  /*05e0*/  FSETP.GEU.AND P1, PT, |R5|, R4, PT ;  /* 0x000000040500720b */ /* 0x000fe20003f2e200 */
[----:B------:R-:W-:Y:S01]  /*05f0*/  IMAD.MOV.U32 R4, RZ, RZ, 0x3f800000 ;  /* 0x3f800000ff047424 */ /* 0x000fe200078e00ff */
[----:B------:R-:W-:Y:S02]  /*0600*/  FSETP.GT.AND P0, PT, |R3|, 6, PT ;  /* 0x40c000000300780b */ /* 0x000fe40003f04200 */
[----:B------:R-:W-:Y:S02]  /*0610*/  FSEL R0, R0, 6, P1 ;  /* 0x40c0000000007808 */ /* 0x000fe40000800000 */
[----:B------:R-:W-:-:S02]  /*0620*/  LOP3.LUT R5, R4, 0x80000000, R3, 0xb8, !PT ;  /* 0x8000000004057812 */ /* 0x000fc400078eb803 */
[----:B------:R-:W-:-:S05]  /*0630*/  FSEL R0, R0, 6, !P0 ;  /* 0x40c0000000007808 */ /* 0x000fca0004000000 */
[----:B------:R-:W-:-:S05]  /*0640*/  FMUL R0, R0, R5 ;  /* 0x0000000500007220 */ /* 0x000fca0000400000 */
[----:B------:R-:W-:-:S05]  /*0650*/  F2FP.F16.F32.PACK_AB R0, RZ, R0 ;  /* 0x00000000ff00723e */ /* 0x000fca00000000ff */
[----:B------:R-:W-:-:S06]  /*0660*/  HADD2.F32 R4, -RZ, R0.H0_H0 ;  /* 0x20000000ff047230 */ /* 0x000fcc0000004100 */
[----:B------:R-:W0:Y:S02]  /*0670*/  F2F.F64.F32 R4, R4 ;  /* 0x0000000400047310 */ /* 0x000e240000201800 */
[----:B0-----:R-:W-:Y:S01]  /*0680*/  DADD R6, -RZ, |R4| ;  /* 0x00000000ff067229 */ /* 0x001fe20000000504 */
[----:B------:R-:W-:-:S04]  /*0690*/  SHF.R.U32.HI R0, RZ, 0x1c, R5 ;  /* 0x0000001cff007819 */ /* 0x000fc80000011605 */
[----:B------:R-:W-:-:S05]  /*06a0*/  LOP3.LUT R0, R0, 0x8, RZ, 0xc0, !PT ;  /* 0x0000000800007812 */ /* 0x000fca00078ec0ff */
[----:B------:R-:W-:-:S04]  /*06b0*/  ISETP.GE.U32.AND P1, PT, R6, 0x1, PT ;  /* 0x000000010600780c */ /* 0x000fc80003f26070 */
[----:B------:R-:W-:-:S13]  /*06c0*/  ISETP.GE.U32.AND.EX P0, PT, R7, 0x3fd00000, PT, P1 ;  /* 0x3fd000000700780c */ /* 0x000fda0003f06110 */
[----:B------:R-:W-:Y:S05]  /*06d0*/  @!P0 BRA `(.L_x_5) ;  /* 0x0000000000b48947 */ /* 0x000fea0003800000 */
[----:B------:R-:W-:Y:S01]  /*06e0*/  ISETP.GE.U32.AND.EX P1, PT, R7, 0x40180000, PT, P1 ;  /* 0x401800000700780c */ /* 0x000fe20003f26110 */
[----:B------:R-:W-:-:S12]  /*06f0*/  IMAD.MOV.U32 R9, RZ, RZ, 0x7 ;  /* 0x00000007ff097424 */ /* 0x000fd800078e00ff */
[----:B------:R-:W-:-:S04]  /*0700*/  @P1 ISETP.GT.U32.AND P0, PT, R6, RZ, PT ;  /* 0x000000ff0600120c */ /* 0x000fc80003f04070 */
[----:B------:R-:W-:-:S04]  /*0710*/  @P1 ISETP.GT.U32.AND.EX P0, PT, R7, 0x7ff00000, PT, P0 ;  /* 0x7ff000000700180c */ /* 0x000fc80003f04100 */
[----:B------:R-:W-:-:S04]  /*0720*/  @P1 SEL R8, R0, RZ, !P0 ;  /* 0x000000ff00081207 */ /* 0x000fc80004000000 */
[----:B------:R-:W-:Y:S01]  /*0730*/  @P1 PRMT R0, R8, 0x7610, R0 ;  /* 0x0000761008001816 */ /* 0x000fe20000000000 */
[----:B------:R-:W-:Y:S06]  /*0740*/  @P1 BRA `(.L_x_5) ;  /* 0x0000000000981947 */ /* 0x000fec0003800000 */
[----:B------:R-:W-:Y:S02]  /*0750*/  ISETP.GE.U32.AND P0, PT, R6, RZ, PT ;  /* 0x000000ff0600720c */ /* 0x000fe40003f06070 */
[--C-:B------:R-:W-:Y:S02]  /*0760*/  SHF.R.U32.HI R6, RZ, 0x13, R5.reuse ;  /* 0x00000013ff067819 */ /* 0x100fe40000011605 */
[----:B------:R-:W-:Y:S02]  /*0770*/  ISETP.GE.U32.AND.EX P0, PT, R7, 0x3ff00000, PT, P0 ;  /* 0x3ff000000700780c */ /* 0x000fe40003f06100 */
[----:B------:R-:W-:Y:S02]  /*0780*/  SHF.R.U32.HI R7, RZ, 0x14, R5 ;  /* 0x00000014ff077819 */ /* 0x000fe40000011605 */
[----:B------:R-:W-:-:S09]  /*0790*/  LOP3.LUT R8, R6, 0x1, RZ, 0xc0, !PT ;  /* 0x0000000106087812 */ /* 0x000fd200078ec0ff */
[----:B------:R-:W-:Y:S05]  /*07a0*/  @!P0 BRA `(.L_x_6) ;  /* 0x0000000000308947 */ /* 0x000fea0003800000 */
[C---:B------:R-:W-:Y:S02]  /*07b0*/  ISETP.NE.U32.AND P0, PT, R4.reuse, RZ, PT ;  /* 0x000000ff0400720c */ /* 0x040fe40003f05070 */
[C---:B------:R-:W-:Y:S02]  /*07c0*/  LOP3.LUT R6, R5.reuse, 0xfffff, RZ, 0xc0, !PT ;  /* 0x000fffff05067812 */ /* 0x040fe400078ec0ff */
[----:B------:R-:W-:Y:S02]  /*07d0*/  ISETP.GT.U32.AND P1, PT, R4, RZ, PT ;  /* 0x000000ff0400720c */ /* 0x000fe40003f24070 */
[----:B------:R-:W-:Y:S02]  /*07e0*/  LOP3.LUT R4, R5, 0x7ffff, RZ, 0xc0, !PT ;  /* 0x0007ffff05047812 */ /* 0x000fe400078ec0ff */
[----:B------:R-:W-:-:S04]  /*07f0*/  ISETP.NE.AND.EX P0, PT, R6, 0xc0000, PT, P0 ;  /* 0x000c00000600780c */ /* 0x000fc80003f05300 */
[----:B------:R-:W-:Y:S01]  /*0800*/  ISETP.GT.U32.OR.EX P0, PT, R4, 0x40000, !P0, P1 ;  /* 0x000400000400780c */ /* 0x000fe20004704510 */
[----:B------:R-:W-:-:S04]  /*0810*/  IMAD R4, R7, 0x2, R8 ;  /* 0x0000000207047824 */ /* 0x000fc800078e0208 */
[----:B------:R-:W-:-:S08]  /*0820*/  VIADD R5, R4, 0x1 ;  /* 0x0000000104057836 */ /* 0x000fd00000000000 */
[----:B------:R-:W-:-:S04]  /*0830*/  @!P0 IMAD.MOV R5, RZ, RZ, R4 ;  /* 0x000000ffff058224 */ /* 0x000fc800078e0204 */
[----:B------:R-:W-:-:S05]  /*0840*/  VIADD R5, R5, 0x4 ;  /* 0x0000000405057836 */ /* 0x000fca0000000000 */
[----:B------:R-:W-:Y:S01]  /*0850*/  PRMT R9, R5, 0x7610, R9 ;  /* 0x0000761005097816 */ /* 0x000fe20000000009 */
[----:B------:R-:W-:Y:S06]  /*0860*/  BRA `(.L_x_5) ;  /* 0x0000000000507947 */ /* 0x000fec0003800000 */
.L_x_6:
[----:B------:R-:W-:Y:S02]  /*0870*/  LOP3.LUT R6, RZ, R7, RZ, 0x33, !PT ;  /* 0x00000007ff067212 */ /* 0x000fe400078e33ff */
[----:B------:R-:W-:Y:S02]  /*0880*/  IADD3 R9, P0, PT, RZ, -0x1, RZ ;  /* 0xffffffffff097810 */ /* 0x000fe40007f1e0ff */
[----:B------:R-:W-:Y:S02]  /*0890*/  LOP3.LUT R7, R6, 0xff, RZ, 0xc0, !PT ;  /* 0x000000ff06077812 */ /* 0x000fe400078ec0ff */
[----:B------:R-:W-:Y:S02]  /*08a0*/  LOP3.LUT R9, R9, R4, RZ, 0xc0, !PT ;  /* 0x0000000409097212 */ /* 0x000fe400078ec0ff */
[----:B------:R-:W-:-:S04]  /*08b0*/  SHF.L.U64.HI R6, RZ, R7, 0x80000 ;  /* 0x00080000ff067419 */ /* 0x000fc80000010207 */
[----:B------:R-:W-:Y:S02]  /*08c0*/  IADD3.X R4, PT, PT, R6, -0x1, RZ, P0, !PT ;  /* 0xffffffff06047810 */ /* 0x000fe400007fe4ff */
[----:B------:R-:W-:Y:S02]  /*08d0*/  ISETP.GT.U32.AND P0, PT, R9, RZ, PT ;  /* 0x000000ff0900720c */ /* 0x000fe40003f04070 */
[----:B------:R-:W-:Y:S02]  /*08e0*/  SHF.L.U64.HI R6, RZ, R7, 0x40000 ;  /* 0x00040000ff067419 */ /* 0x000fe40000010207 */
[----:B------:R-:W-:Y:S02]  /*08f0*/  LOP3.LUT R5, R4, 0x100000, R5, 0xe0, !PT ;  /* 0x0010000004057812 */ /* 0x000fe400078ee005 */
[----:B------:R-:W-:Y:S02]  /*0900*/  LOP3.LUT R4, R8, 0x2, RZ, 0xfc, !PT ;  /* 0x0000000208047812 */ /* 0x000fe400078efcff */
[----:B------:R-:W-:-:S02]  /*0910*/  ISETP.GT.U32.AND.EX P0, PT, R5, R6, PT, P0 ;  /* 0x000000060500720c */ /* 0x000fc40003f04100 */
[----:B------:R-:W-:-:S11]  /*0920*/  SHF.R.U32.HI R4, RZ, R7, R4 ;  /* 0x00000007ff047219 */ /* 0x000fd60000011604 */
[----:B------:R-:W-:Y:S05]  /*0930*/  @P0 BRA `(.L_x_7) ;  /* 0x0000000000180947 */ /* 0x000fea0003800000 */
[C---:B------:R-:W-:Y:S02]  /*0940*/  LOP3.LUT R7, R4.reuse, 0x1, RZ, 0xc0, !PT ;  /* 0x0000000104077812 */ /* 0x040fe400078ec0ff */
[----:B------:R-:W-:Y:S02]  /*0950*/  ISETP.NE.U32.AND P1, PT, R9, RZ, PT ;  /* 0x000000ff0900720c */ /* 0x000fe40003f25070 */
[----:B------:R-:W-:Y:S02]  /*0960*/  ISETP.NE.U32.AND P0, PT, R7, 0x1, PT ;  /* 0x000000010700780c */ /* 0x000fe40003f05070 */
[----:B------:R-:W-:Y:S02]  /*0970*/  PRMT R9, R4, 0x7610, R9 ;  /* 0x0000761004097816 */ /* 0x000fe40000000009 */
[----:B------:R-:W-:-:S13]  /*0980*/  ISETP.NE.OR.EX P0, PT, R5, R6, P0, P1 ;  /* 0x000000060500720c */ /* 0x000fda0000705710 */
[----:B------:R-:W-:Y:S05]  /*0990*/  @P0 BRA `(.L_x_5) ;  /* 0x0000000000040947 */ /* 0x000fea0003800000 */
.L_x_7:
[----:B------:R-:W-:-:S07]  /*09a0*/  VIADD R9, R4, 0x1 ;  /* 0x0000000104097836 */ /* 0x000fce0000000000 */
.L_x_5:
[----:B------:R-:W-:Y:S05]  /*09b0*/  BSYNC.RECONVERGENT B0 ;  /* 0x0000000000007941 */ /* 0x000fea0003800200 */
.L_x_4:
[----:B------:R-:W-:Y:S01]  /*09c0*/  F2FP.F16.F32.PACK_AB R3, RZ, R3 ;  /* 0x00000003ff03723e */ /* 0x000fe200000000ff */
[----:B------:R-:W-:Y:S04]  /*09d0*/  BSSY.RECONVERGENT B0, `(.L_x_8) ;  /* 0x0000039000007945 */ /* 0x000fe80003800200 */
[----:B------:R-:W-:Y:S01]  /*09e0*/  HADD2.F32 R4, -RZ, R3.H0_H0 ;  /* 0x20000003ff047230 */ /* 0x000fe20000004100 */
[----:B------:R-:W-:Y:S02]  /*09f0*/  LOP3.LUT R3, R0, R9, RZ, 0xfc, !PT ;  /* 0x0000000900037212 */ /* 0x000fe400078efcff */
[----:B------:R-:W-:-:S03]  /*0a00*/  PRMT R9, RZ, 0x7610, R9 ;  /* 0x00007610ff097816 */ /* 0x000fc60000000009 */
[----:B------:R-:W0:Y:S02]  /*0a10*/  F2F.F64.F32 R4, R4 ;  /* 0x0000000400047310 */ /* 0x000e240000201800 */
[----:B0-----:R-:W-:Y:S01]  /*0a20*/  DADD R6, -RZ, |R4| ;  /* 0x00000000ff067229 */ /* 0x001fe20000000504 */
[----:B------:R-:W-:-:S04]  /*0a30*/  SHF.R.U32.HI R8, RZ, 0x1c, R5 ;  /* 0x0000001cff087819 */ /* 0x000fc80000011605 */
[----:B------:R-:W-:-:S04]  /*0a40*/  LOP3.LUT R8, R8, 0x8, RZ, 0xc0, !PT ;  /* 0x0000000808087812 */ /* 0x000fc800078ec0ff */
[----:B------:R-:W-:Y:S02]  /*0a50*/  PRMT R0, R8, 0x7610, R0 ;  /* 0x0000761008007816 */ /* 0x000fe40000000000 */
        /* <DEDUP_REMOVED lines=28> */
.L_x_10:
        /* <DEDUP_REMOVED lines=19> */
.L_x_11:
[----:B------:R-:W-:-:S07]  /*0d50*/  VIADD R9, R4, 0x1 ;  /* 0x0000000104097836 */ /* 0x000fce0000000000 */
.L_x_9:
[----:B------:R-:W-:Y:S05]  /*0d60*/  BSYNC.RECONVERGENT B0 ;  /* 0x0000000000007941 */ /* 0x000fea0003800200 */
.L_x_8:
[----:B------:R-:W0:Y:S01]  /*0d70*/  LDCU.64 UR6, c[0x0][0x388] ;  /* 0x00007100ff0677ac */ /* 0x000e220008000a00 */
[----:B------:R-:W-:Y:S02]  /*0d80*/  SHF.R.S32.HI R7, RZ, 0x1f, R2 ;  /* 0x0000001fff077819 */ /* 0x000fe40000011402 */
[----:B0-----:R-:W-:-:S04]  /*0d90*/  IADD3 R4, P0, PT, R2, UR6, RZ ;  /* 0x0000000602047c10 */ /* 0x001fc8000ff1e0ff */
[----:B------:R-:W-:Y:S01]  /*0da0*/  IADD3.X R5, PT, PT, R7, UR7, RZ, P0, !PT ;  /* 0x0000000707057c10 */ /* 0x000fe200087fe4ff */
[----:B------:R-:W0:Y:S04]  /*0db0*/  LDCU.64 UR6, c[0x0][0x390] ;  /* 0x00007200ff0677ac */ /* 0x000e280008000a00 */
[----:B------:R-:W2:Y:S01]  /*0dc0*/  LDG.E.U8 R8, desc[UR4][R4.64] ;  /* 0x0000000404087981 */ /* 0x000ea2000c1e1100 */
[----:B0-----:R-:W-:-:S04]  /*0dd0*/  IADD3 R6, P0, PT, R2, UR6, RZ ;  /* 0x0000000602067c10 */ /* 0x001fc8000ff1e0ff */
[----:B------:R-:W-:Y:S02]  /*0de0*/  IADD3.X R7, PT, PT, R7, UR7, RZ, P0, !PT ;  /* 0x0000000707077c10 */ /* 0x000fe400087fe4ff */
[----:B--2---:R-:W-:-:S05]  /*0df0*/  LOP3.LUT R3, R3, R8, RZ, 0xfc, !PT ;  /* 0x0000000803037212 */ /* 0x004fca00078efcff */
[----:B------:R-:W-:Y:S04]  /*0e00*/  STG.E.U8 desc[UR4][R4.64], R3 ;  /* 0x0000000304007986 */ /* 0x000fe8000c101104 */
[----:B------:R-:W2:Y:S02]  /*0e10*/  LDG.E.U8 R2, desc[UR4][R6.64] ;  /* 0x0000000406027981 */ /* 0x000ea4000c1e1100 */
[----:B--2---:R-:W-:-:S05]  /*0e20*/  LOP3.LUT R9, R2, R0, R9, 0xfe, !PT ;  /* 0x0000000002097212 */ /* 0x004fca00078efe09 */
[----:B------:R-:W-:Y:S01]  /*0e30*/  STG.E.U8 desc[UR4][R6.64], R9 ;  /* 0x0000000906007986 */ /* 0x000fe2000c101104 */
[----:B------:R-:W-:Y:S05]  /*0e40*/  EXIT ;  /* 0x000000000000794d */ /* 0x000fea0003800000 */
        .weak           $__internal_0_$__cuda_sm3x_div_rn_noftz_f32_slowpath
        .type           $__internal_0_$__cuda_sm3x_div_rn_noftz_f32_slowpath,@function
        .size           $__internal_0_$__cuda_sm3x_div_rn_noftz_f32_slowpath,(.L_x_29 - $__internal_0_$__cuda_sm3x_div_rn_noftz_f32_slowpath)
$__internal_0_$__cuda_sm3x_div_rn_noftz_f32_slowpath:
[----:B------:R-:W-:Y:S01]  /*0e50*/  SHF.R.U32.HI R6, RZ, 0x17, R3 ;  /* 0x00000017ff067819 */ /* 0x000fe20000011603 */
[----:B------:R-:W-:Y:S01]  /*0e60*/  BSSY.RECONVERGENT B1, `(.L_x_12) ;  /* 0x0000062000017945 */ /* 0x000fe20003800200 */
[----:B------:R-:W-:Y:S02]  /*0e70*/  SHF.R.U32.HI R5, RZ, 0x17, R0 ;  /* 0x00000017ff057819 */ /* 0x000fe40000011600 */
[----:B------:R-:W-:Y:S02]  /*0e80*/  LOP3.LUT R10, R6, 0xff, RZ, 0xc0, !PT ;  /* 0x000000ff060a7812 */ /* 0x000fe400078ec0ff */
[----:B------:R-:W-:-:S03]  /*0e90*/  LOP3.LUT R8, R5, 0xff, RZ, 0xc0, !PT ;  /* 0x000000ff05087812 */ /* 0x000fc600078ec0ff */
[----:B------:R-:W-:Y:S02]  /*0ea0*/  VIADD R7, R10, 0xffffffff ;  /* 0xffffffff0a077836 */ /* 0x000fe40000000000 */
[----:B------:R-:W-:-:S03]  /*0eb0*/  VIADD R6, R8, 0xffffffff ;  /* 0xffffffff08067836 */ /* 0x000fc60000000000 */
[----:B------:R-:W-:-:S04]  /*0ec0*/  ISETP.GT.U32.AND P0, PT, R7, 0xfd, PT ;  /* 0x000000fd0700780c */ /* 0x000fc80003f04070 */
[----:B------:R-:W-:-:S13]  /*0ed0*/  ISETP.GT.U32.OR P0, PT, R6, 0xfd, P0 ;  /* 0x000000fd0600780c */ /* 0x000fda0000704470 */
[----:B------:R-:W-:Y:S01]  /*0ee0*/  @!P0 IMAD.MOV.U32 R5, RZ, RZ, RZ ;  /* 0x000000ffff058224 */ /* 0x000fe200078e00ff */
[----:B------:R-:W-:Y:S06]  /*0ef0*/  @!P0 BRA `(.L_x_13) ;  /* 0x00000000005c8947 */ /* 0x000fec0003800000 */
[----:B------:R-:W-:Y:S02]  /*0f00*/  FSETP.GTU.FTZ.AND P0, PT, |R0|, +INF , PT ;  /* 0x7f8000000000780b */ /* 0x000fe40003f1c200 */
[----:B------:R-:W-:-:S04]  /*0f10*/  FSETP.GTU.FTZ.AND P1, PT, |R3|, +INF , PT ;  /* 0x7f8000000300780b */ /* 0x000fc80003f3c200 */
[----:B------:R-:W-:-:S13]  /*0f20*/  PLOP3.LUT P0, PT, P0, P1, PT, 0xf8, 0x8f ;  /* 0x00000000008f781c */ /* 0x000fda0000703f70 */
[----:B------:R-:W-:Y:S05]  /*0f30*/  @P0 BRA `(.L_x_14) ;  /* 0x00000004004c0947 */ /* 0x000fea0003800000 */
[----:B------:R-:W-:-:S13]  /*0f40*/  LOP3.LUT P0, RZ, R3, 0x7fffffff, R0, 0xc8, !PT ;  /* 0x7fffffff03ff7812 */ /* 0x000fda000780c800 */
[----:B------:R-:W-:Y:S05]  /*0f50*/  @!P0 BRA `(.L_x_15) ;  /* 0x00000004003c8947 */ /* 0x000fea0003800000 */
[C---:B------:R-:W-:Y:S02]  /*0f60*/  FSETP.NEU.FTZ.AND P1, PT, |R0|.reuse, +INF , PT ;  /* 0x7f8000000000780b */ /* 0x040fe40003f3d200 */
[----:B------:R-:W-:Y:S02]  /*0f70*/  FSETP.NEU.FTZ.AND P2, PT, |R3|, +INF , PT ;  /* 0x7f8000000300780b */ /* 0x000fe40003f5d200 */
[----:B------:R-:W-:-:S11]  /*0f80*/  FSETP.NEU.FTZ.AND P0, PT, |R0|, +INF , PT ;  /* 0x7f8000000000780b */ /* 0x000fd60003f1d200 */
[----:B------:R-:W-:Y:S05]  /*0f90*/  @!P2 BRA !P1, `(.L_x_15) ;  /* 0x00000004002ca947 */ /* 0x000fea0004800000 */
[----:B------:R-:W-:-:S04]  /*0fa0*/  LOP3.LUT P1, RZ, R0, 0x7fffffff, RZ, 0xc0, !PT ;  /* 0x7fffffff00ff7812 */ /* 0x000fc8000782c0ff */
[----:B------:R-:W-:-:S13]  /*0fb0*/  PLOP3.LUT P1, PT, P2, P1, PT, 0x2f, 0xf2 ;  /* 0x0000000000f2781c */ /* 0x000fda0001722577 */
[----:B------:R-:W-:Y:S05]  /*0fc0*/  @P1 BRA `(.L_x_16) ;  /* 0x0000000400181947 */ /* 0x000fea0003800000 */
[----:B------:R-:W-:-:S04]  /*0fd0*/  LOP3.LUT P1, RZ, R3, 0x7fffffff, RZ, 0xc0, !PT ;  /* 0x7fffffff03ff7812 */ /* 0x000fc8000782c0ff */
[----:B------:R-:W-:-:S13]  /*0fe0*/  PLOP3.LUT P0, PT, P0, P1, PT, 0x2f, 0xf2 ;  /* 0x0000000000f2781c */ /* 0x000fda0000702577 */
[----:B------:R-:W-:Y:S05]  /*0ff0*/  @P0 BRA `(.L_x_17) ;  /* 0x0000000400000947 */ /* 0x000fea0003800000 */
[----:B------:R-:W-:Y:S02]  /*1000*/  ISETP.GE.AND P0, PT, R6, RZ, PT ;  /* 0x000000ff0600720c */ /* 0x000fe40003f06270 */
[----:B------:R-:W-:-:S11]  /*1010*/  ISETP.GE.AND P1, PT, R7, RZ, PT ;  /* 0x000000ff0700720c */ /* 0x000fd60003f26270 */
[----:B------:R-:W-:Y:S02]  /*1020*/  @P0 IMAD.MOV.U32 R5, RZ, RZ, RZ ;  /* 0x000000ffff050224 */ /* 0x000fe400078e00ff */
[----:B------:R-:W-:Y:S01]  /*1030*/  @!P0 FFMA R0, R0, 1.84467440737095516160e+19, RZ ;  /* 0x5f80000000008823 */ /* 0x000fe200000000ff */
[----:B------:R-:W-:Y:S02]  /*1040*/  @!P0 IMAD.MOV.U32 R5, RZ, RZ, -0x40 ;  /* 0xffffffc0ff058424 */ /* 0x000fe400078e00ff */
[----:B------:R-:W-:Y:S02]  /*1050*/  @!P1 FFMA R3, R3, 1.84467440737095516160e+19, RZ ;  /* 0x5f80000003039823 */ /* 0x000fe400000000ff */
[----:B------:R-:W-:-:S07]  /*1060*/  @!P1 VIADD R5, R5, 0x40 ;  /* 0x0000004005059836 */ /* 0x000fce0000000000 */
.L_x_13:
[----:B------:R-:W-:Y:S01]  /*1070*/  LEA R6, R10, 0xc0800000, 0x17 ;  /* 0xc08000000a067811 */ /* 0x000fe200078eb8ff */
[----:B------:R-:W-:Y:S04]  /*1080*/  BSSY.RECONVERGENT B2, `(.L_x_18) ;  /* 0x0000036000027945 */ /* 0x000fe80003800200 */
[----:B------:R-:W-:Y:S02]  /*1090*/  IMAD.IADD R6, R3, 0x1, -R6 ;  /* 0x0000000103067824 */ /* 0x000fe400078e0a06 */
[----:B------:R-:W-:Y:S02]  /*10a0*/  VIADD R3, R8, 0xffffff81 ;  /* 0xffffff8108037836 */ /* 0x000fe40000000000 */
[----:B------:R0:W1:Y:S01]  /*10b0*/  MUFU.RCP R7, R6 ;  /* 0x0000000600077308 */ /* 0x0000620000001000 */
[----:B------:R-:W-:Y:S01]  /*10c0*/  FADD.FTZ R9, -R6, -RZ ;  /* 0x800000ff06097221 */ /* 0x000fe20000010100 */
[C---:B------:R-:W-:Y:S01]  /*10d0*/  IMAD R0, R3.reuse, -0x800000, R0 ;  /* 0xff80000003007824 */ /* 0x040fe200078e0200 */
[----:B0-----:R-:W-:-:S05]  /*10e0*/  IADD3 R6, PT, PT, R3, 0x7f, -R10 ;  /* 0x0000007f03067810 */ /* 0x001fca0007ffe80a */
[----:B------:R-:W-:Y:S02]  /*10f0*/  IMAD.IADD R6, R6, 0x1, R5 ;  /* 0x0000000106067824 */ /* 0x000fe400078e0205 */
[----:B-1----:R-:W-:-:S04]  /*1100*/  FFMA R8, R7, R9, 1 ;  /* 0x3f80000007087423 */ /* 0x002fc80000000009 */
[----:B------:R-:W-:-:S04]  /*1110*/  FFMA R12, R7, R8, R7 ;  /* 0x00000008070c7223 */ /* 0x000fc80000000007 */
[----:B------:R-:W-:-:S04]  /*1120*/  FFMA R7, R0, R12, RZ ;  /* 0x0000000c00077223 */ /* 0x000fc800000000ff */
[----:B------:R-:W-:-:S04]  /*1130*/  FFMA R8, R9, R7, R0 ;  /* 0x0000000709087223 */ /* 0x000fc80000000000 */
[----:B------:R-:W-:-:S04]  /*1140*/  FFMA R7, R12, R8, R7 ;  /* 0x000000080c077223 */ /* 0x000fc80000000007 */
[----:B------:R-:W-:-:S04]  /*1150*/  FFMA R8, R9, R7, R0 ;  /* 0x0000000709087223 */ /* 0x000fc80000000000 */
[----:B------:R-:W-:-:S05]  /*1160*/  FFMA R0, R12, R8, R7 ;  /* 0x000000080c007223 */ /* 0x000fca0000000007 */
[----:B------:R-:W-:-:S04]  /*1170*/  SHF.R.U32.HI R3, RZ, 0x17, R0 ;  /* 0x00000017ff037819 */ /* 0x000fc80000011600 */
[----:B------:R-:W-:-:S05]  /*1180*/  LOP3.LUT R3, R3, 0xff, RZ, 0xc0, !PT ;  /* 0x000000ff03037812 */ /* 0x000fca00078ec0ff */
[----:B------:R-:W-:-:S04]  /*1190*/  IMAD.IADD R9, R3, 0x1, R6 ;  /* 0x0000000103097824 */ /* 0x000fc800078e0206 */
[----:B------:R-:W-:-:S05]  /*11a0*/  VIADD R3, R9, 0xffffffff ;  /* 0xffffffff09037836 */ /* 0x000fca0000000000 */
[----:B------:R-:W-:-:S13]  /*11b0*/  ISETP.GE.U32.AND P0, PT, R3, 0xfe, PT ;  /* 0x000000fe0300780c */ /* 0x000fda0003f06070 */
[----:B------:R-:W-:Y:S05]  /*11c0*/  @!P0 BRA `(.L_x_19) ;  /* 0x0000000000808947 */ /* 0x000fea0003800000 */
[----:B------:R-:W-:-:S13]  /*11d0*/  ISETP.GT.AND P0, PT, R9, 0xfe, PT ;  /* 0x000000fe0900780c */ /* 0x000fda0003f04270 */
[----:B------:R-:W-:Y:S05]  /*11e0*/  @P0 BRA `(.L_x_20) ;  /* 0x00000000006c0947 */ /* 0x000fea0003800000 */
[----:B------:R-:W-:-:S13]  /*11f0*/  ISETP.GE.AND P0, PT, R9, 0x1, PT ;  /* 0x000000010900780c */ /* 0x000fda0003f06270 */
[----:B------:R-:W-:Y:S05]  /*1200*/  @P0 BRA `(.L_x_21) ;  /* 0x0000000000740947 */ /* 0x000fea0003800000 */
[----:B------:R-:W-:Y:S02]  /*1210*/  ISETP.GE.AND P0, PT, R9, -0x18, PT ;  /* 0xffffffe80900780c */ /* 0x000fe40003f06270 */
[----:B------:R-:W-:-:S11]  /*1220*/  LOP3.LUT R0, R0, 0x80000000, RZ, 0xc0, !PT ;  /* 0x8000000000007812 */ /* 0x000fd600078ec0ff */
[----:B------:R-:W-:Y:S05]  /*1230*/  @!P0 BRA `(.L_x_21) ;  /* 0x0000000000688947 */ /* 0x000fea0003800000 */
[CCC-:B------:R-:W-:Y:S01]  /*1240*/  FFMA.RZ R3, R12.reuse, R8.reuse, R7.reuse ;  /* 0x000000080c037223 */ /* 0x1c0fe2000000c007 */
[CCC-:B------:R-:W-:Y:S01]  /*1250*/  FFMA.RM R6, R12.reuse, R8.reuse, R7.reuse ;  /* 0x000000080c067223 */ /* 0x1c0fe20000004007 */
[C---:B------:R-:W-:Y:S02]  /*1260*/  ISETP.NE.AND P2, PT, R9.reuse, RZ, PT ;  /* 0x000000ff0900720c */ /* 0x040fe40003f45270 */
[----:B------:R-:W-:Y:S02]  /*1270*/  ISETP.NE.AND P1, PT, R9, RZ, PT ;  /* 0x000000ff0900720c */ /* 0x000fe40003f25270 */
[----:B------:R-:W-:Y:S01]  /*1280*/  LOP3.LUT R5, R3, 0x7fffff, RZ, 0xc0, !PT ;  /* 0x007fffff03057812 */ /* 0x000fe200078ec0ff */
[----:B------:R-:W-:Y:S01]  /*1290*/  FFMA.RP R3, R12, R8, R7 ;  /* 0x000000080c037223 */ /* 0x000fe20000008007 */
[----:B------:R-:W-:Y:S02]  /*12a0*/  VIADD R8, R9, 0x20 ;  /* 0x0000002009087836 */ /* 0x000fe40000000000 */
[----:B------:R-:W-:Y:S01]  /*12b0*/  LOP3.LUT R5, R5, 0x800000, RZ, 0xfc, !PT ;  /* 0x0080000005057812 */ /* 0x000fe200078efcff */
[----:B------:R-:W-:Y:S01]  /*12c0*/  IMAD.MOV R7, RZ, RZ, -R9 ;  /* 0x000000ffff077224 */ /* 0x000fe200078e0a09 */
[----:B------:R-:W-:-:S02]  /*12d0*/  FSETP.NEU.FTZ.AND P0, PT, R3, R6, PT ;  /* 0x000000060300720b */ /* 0x000fc40003f1d000 */
[----:B------:R-:W-:Y:S02]  /*12e0*/  SHF.L.U32 R8, R5, R8, RZ ;  /* 0x0000000805087219 */ /* 0x000fe400000006ff */
[----:B------:R-:W-:Y:S02]  /*12f0*/  SEL R6, R7, RZ, P2 ;  /* 0x000000ff07067207 */ /* 0x000fe40001000000 */
[----:B------:R-:W-:Y:S02]  /*1300*/  ISETP.NE.AND P1, PT, R8, RZ, P1 ;  /* 0x000000ff0800720c */ /* 0x000fe40000f25270 */
[----:B------:R-:W-:Y:S02]  /*1310*/  SHF.R.U32.HI R6, RZ, R6, R5 ;  /* 0x00000006ff067219 */ /* 0x000fe40000011605 */
[----:B------:R-:W-:Y:S02]  /*1320*/  PLOP3.LUT P0, PT, P0, P1, PT, 0xf8, 0x8f ;  /* 0x00000000008f781c */ /* 0x000fe40000703f70 */
[----:B------:R-:W-:-:S02]  /*1330*/  SHF.R.U32.HI R8, RZ, 0x1, R6 ;  /* 0x00000001ff087819 */ /* 0x000fc40000011606 */
[----:B------:R-:W-:-:S04]  /*1340*/  SEL R3, RZ, 0x1, !P0 ;  /* 0x00000001ff037807 */ /* 0x000fc80004000000 */
[----:B------:R-:W-:-:S04]  /*1350*/  LOP3.LUT R3, R3, 0x1, R8, 0xf8, !PT ;  /* 0x0000000103037812 */ /* 0x000fc800078ef808 */
[----:B------:R-:W-:-:S05]  /*1360*/  LOP3.LUT R3, R3, R6, RZ, 0xc0, !PT ;  /* 0x0000000603037212 */ /* 0x000fca00078ec0ff */
[----:B------:R-:W-:-:S05]  /*1370*/  IMAD.IADD R3, R8, 0x1, R3 ;  /* 0x0000000108037824 */ /* 0x000fca00078e0203 */
[----:B------:R-:W-:Y:S01]  /*1380*/  LOP3.LUT R0, R3, R0, RZ, 0xfc, !PT ;  /* 0x0000000003007212 */ /* 0x000fe200078efcff */
[----:B------:R-:W-:Y:S06]  /*1390*/  BRA `(.L_x_21) ;  /* 0x0000000000107947 */ /* 0x000fec0003800000 */
.L_x_20:
[----:B------:R-:W-:-:S04]  /*13a0*/  LOP3.LUT R0, R0, 0x80000000, RZ, 0xc0, !PT ;  /* 0x8000000000007812 */ /* 0x000fc800078ec0ff */
[----:B------:R-:W-:Y:S01]  /*13b0*/  LOP3.LUT R0, R0, 0x7f800000, RZ, 0xfc, !PT ;  /* 0x7f80000000007812 */ /* 0x000fe200078efcff */
[----:B------:R-:W-:Y:S06]  /*13c0*/  BRA `(.L_x_21) ;  /* 0x0000000000047947 */ /* 0x000fec0003800000 */
.L_x_19:
[----:B------:R-:W-:-:S07]  /*13d0*/  IMAD R0, R6, 0x800000, R0 ;  /* 0x0080000006007824 */ /* 0x000fce00078e0200 */
.L_x_21:
[----:B------:R-:W-:Y:S05]  /*13e0*/  BSYNC.RECONVERGENT B2 ;  /* 0x0000000000027941 */ /* 0x000fea0003800200 */
.L_x_18:
[----:B------:R-:W-:Y:S05]  /*13f0*/  BRA `(.L_x_22) ;  /* 0x0000000000207947 */ /* 0x000fea0003800000 */
.L_x_17:
[----:B------:R-:W-:-:S04]  /*1400*/  LOP3.LUT R0, R3, 0x80000000, R0, 0x48, !PT ;  /* 0x8000000003007812 */ /* 0x000fc800078e4800 */
[----:B------:R-:W-:Y:S01]  /*1410*/  LOP3.LUT R0, R0, 0x7f800000, RZ, 0xfc, !PT ;  /* 0x7f80000000007812 */ /* 0x000fe200078efcff */
[----:B------:R-:W-:Y:S06]  /*1420*/  BRA `(.L_x_22) ;  /* 0x0000000000147947 */ /* 0x000fec0003800000 */
.L_x_16:
[----:B------:R-:W-:Y:S01]  /*1430*/  LOP3.LUT R0, R3, 0x80000000, R0, 0x48, !PT ;  /* 0x8000000003007812 */ /* 0x000fe200078e4800 */
[----:B------:R-:W-:Y:S06]  /*1440*/  BRA `(.L_x_22) ;  /* 0x00000000000c7947 */ /* 0x000fec0003800000 */
.L_x_15:
[----:B------:R-:W0:Y:S01]  /*1450*/  MUFU.RSQ R0, -QNAN ;  /* 0xffc0000000007908 */ /* 0x000e220000001400 */
[----:B------:R-:W-:Y:S05]  /*1460*/  BRA `(.L_x_22) ;  /* 0x0000000000047947 */ /* 0x000fea0003800000 */
.L_x_14:
[----:B------:R-:W-:-:S07]  /*1470*/  FADD.FTZ R0, R0, R3 ;  /* 0x0000000300007221 */ /* 0x000fce0000010000 */
.L_x_22:
[----:B------:R-:W-:Y:S05]  /*1480*/  BSYNC.RECONVERGENT B1 ;  /* 0x0000000000017941 */ /* 0x000fea0003800200 */
.L_x_12:
[----:B------:R-:W-:-:S04]  /*1490*/  IMAD.MOV.U32 R5, RZ, RZ, 0x0 ;  /* 0x00000000ff057424 */ /* 0x000fc800078e00ff */
[----:B0-----:R-:W-:Y:S05]  /*14a0*/  RET.REL.NODEC R4 `(_Z16compare_fp4_bitsPK6__halfPhS2_iPKf) ;  /* 0xffffffe804d47950 */ /* 0x001fea0003c3ffff */
.L_x_23:
[----:B------:R-:W-:-:S00]  /*14b0*/  BRA `(.L_x_23) ;  /* 0xfffffffc00fc7947 */ /* 0x000fc0000383ffff */
[----:B------:R-:W-:-:S00]  /*14c0*/  NOP ;  /* 0x0000000000007918 */ /* 0x000fc00000000000 */
        /* <DEDUP_REMOVED lines=11> */
.L_x_29:


//--------------------- .text._Z15compute_max_valPK6__halfPfii --------------------------
	.section	.text._Z15compute_max_valPK6__halfPfii,"ax",@progbits
	.align	128
        .global         _Z15compute_max_valPK6__halfPfii
        .type           _Z15compute_max_valPK6__halfPfii,@function
        .size           _Z15compute_max_valPK6__halfPfii,(.L_x_31 - _Z15compute_max_valPK6__halfPfii)
        .other          _Z15compute_max_valPK6__halfPfii,@"STO_CUDA_ENTRY STV_DEFAULT"
_Z15compute_max_valPK6__halfPfii:
.text._Z15compute_max_valPK6__halfPfii:
[----:B------:R-:W-:Y:S01]  /*0000*/  LDC R1, c[0x0][0x37c] ;  /* 0x0000df00ff017b82 */ /* 0x000fe20000000800 */
[----:B------:R-:W0:Y:S07]  /*0010*/  S2R R7, SR_CTAID.X ;  /* 0x0000000000077919 */ /* 0x000e2e0000002500 */
[----:B------:R-:W0:Y:S01]  /*0020*/  LDC R2, c[0x0][0x390] ;  /* 0x0000e400ff027b82 */ /* 0x000e220000000800 */
[----:B------:R-:W1:Y:S01]  /*0030*/  LDCU.64 UR6, c[0x0][0x358] ;  /* 0x00006b00ff0677ac */ /* 0x000e620008000a00 */
[----:B------:R-:W2:Y:S01]  /*0040*/  S2R R6, SR_TID.X ;  /* 0x0000000000067919 */ /* 0x000ea20000002100 */
[----:B0-----:R-:W-:-:S02]  /*0050*/  IMAD R0, R7, R2, R2 ;  /* 0x0000000207007224 */ /* 0x001fc400078e0202 */
[----:B--2---:R-:W-:-:S05]  /*0060*/  IMAD R5, R7, R2, R6 ;  /* 0x0000000207057224 */ /* 0x004fca00078e0206 */
[----:B------:R-:W-:-:S13]  /*0070*/  ISETP.GE.AND P0, PT, R5, R0, PT ;  /* 0x000000000500720c */ /* 0x000fda0003f06270 */
[----:B------:R-:W0:Y:S02]  /*0080*/  @!P0 LDC.64 R2, c[0x0][0x380] ;  /* 0x0000e000ff028b82 */ /* 0x000e240000000a00 */
[----:B0-----:R-:W-:-:S06]  /*0090*/  @!P0 IMAD.WIDE R2, R5, 0x2, R2 ;  /* 0x0000000205028825 */ /* 0x001fcc00078e0202 */
[----:B-1----:R-:W2:Y:S01]  /*00a0*/  @!P0 LDG.E.U16 R2, desc[UR6][R2.64] ;  /* 0x0000000602028981 */ /* 0x002ea2000c1e1500 */
[----:B------:R-:W0:Y:S01]  /*00b0*/  S2UR UR5, SR_CgaCtaId ;  /* 0x00000000000579c3 */ /* 0x000e220000008800 */
[----:B------:R-:W-:Y:S01]  /*00c0*/  UMOV UR4, 0x400 ;  /* 0x0000040000047882 */ /* 0x000fe20000000000 */
[----:B------:R-:W-:Y:S01]  /*00d0*/  IMAD.MOV.U32 R0, RZ, RZ, RZ ;  /* 0x000000ffff007224 */ /* 0x000fe200078e00ff */
[----:B0-----:R-:W-:-:S06]  /*00e0*/  ULEA UR4, UR5, UR4, 0x18 ;  /* 0x0000000405047291 */ /* 0x001fcc000f8ec0ff */
[----:B------:R-:W-:-:S05]  /*00f0*/  LEA R5, R6, UR4, 0x2 ;  /* 0x0000000406057c11 */ /* 0x000fca000f8e10ff */
[----:B------:R-:W0:Y:S02]  /*0100*/  LDCU UR4, c[0x0][0x360] ;  /* 0x00006c00ff0477ac */ /* 0x000e240008000800 */
[----:B0-----:R-:W-:Y:S01]  /*0110*/  UISETP.GE.U32.AND UP0, UPT, UR4, 0x2, UPT ;  /* 0x000000020400788c */ /* 0x001fe2000bf06070 */
[----:B--2---:R-:W-:-:S05]  /*0120*/  @!P0 HADD2.F32 R4, -RZ, R2.H0_H0 ;  /* 0x20000002ff048230 */ /* 0x004fca0000004100 */
[----:B------:R-:W-:-:S05]  /*0130*/  @!P0 FADD R0, |R4|, -RZ ;  /* 0x800000ff04008221 */ /* 0x000fca0000000200 */
[----:B------:R0:W-:Y:S01]  /*0140*/  STS [R5], R0 ;  /* 0x0000000005007388 */ /* 0x0001e20000000800 */
[----:B------:R-:W-:Y:S06]  /*0150*/  BAR.SYNC.DEFER_BLOCKING 0x0 ;  /* 0x0000000000007b1d */ /* 0x000fec0000010000 */
[----:B------:R-:W-:Y:S05]  /*0160*/  BRA.U !UP0, `(.L_x_24) ;  /* 0x00000001083c7547 */ /* 0x000fea000b800000 */
[----:B0-----:R-:W-:-:S07]  /*0170*/  IMAD.U32 R0, RZ, RZ, UR4 ;  /* 0x00000004ff007e24 */ /* 0x001fce000f8e00ff */
.L_x_27:
[----:B------:R-:W-:Y:S01]  /*0180*/  MOV R4, R0 ;  /* 0x0000000000047202 */ /* 0x000fe20000000f00 */
[----:B------:R-:W-:Y:S01]  /*0190*/  BSSY.RECONVERGENT B0, `(.L_x_25) ;  /* 0x0000009000007945 */ /* 0x000fe20003800200 */
[----:B------:R-:W-:-:S04]  /*01a0*/  SHF.R.U32.HI R0, RZ, 0x1, R0 ;  /* 0x00000001ff007819 */ /* 0x000fc80000011600 */
[----:B------:R-:W-:-:S13]  /*01b0*/  ISETP.GE.U32.AND P0, PT, R6, R0, PT ;  /* 0x000000000600720c */ /* 0x000fda0003f06070 */
[----:B0-----:R-:W-:Y:S05]  /*01c0*/  @P0 BRA `(.L_x_26) ;  /* 0x0000000000140947 */ /* 0x001fea0003800000 */
[----:B------:R-:W-:Y:S01]  /*01d0*/  IMAD R2, R0, 0x4, R5 ;  /* 0x0000000400027824 */ /* 0x000fe200078e0205 */
[----:B------:R-:W-:Y:S05]  /*01e0*/  LDS R3, [R5] ;  /* 0x0000000005037984 */ /* 0x000fea0000000800 */
[----:B------:R-:W0:Y:S02]  /*01f0*/  LDS R2, [R2] ;  /* 0x0000000002027984 */ /* 0x000e240000000800 */
[----:B0-----:R-:W-:-:S13]  /*0200*/  FSETP.GT.AND P0, PT, R2, R3, PT ;  /* 0x000000030200720b */ /* 0x001fda0003f04000 */
[----:B------:R0:W-:Y:S02]  /*0210*/  @P0 STS [R5], R2 ;  /* 0x0000000205000388 */ /* 0x0001e40000000800 */
.L_x_26:
[----:B------:R-:W-:Y:S05]  /*0220*/  BSYNC.RECONVERGENT B0 ;  /* 0x0000000000007941 */ /* 0x000fea0003800200 */
.L_x_25:
[----:B------:R-:W-:Y:S01]  /*0230*/  BAR.SYNC.DEFER_BLOCKING 0x0 ;  /* 0x0000000000007b1d */ /* 0x000fe20000010000 */
[----:B------:R-:W-:-:S13]  /*0240*/  ISETP.GT.U32.AND P0, PT, R4, 0x3, PT ;  /* 0x000000030400780c */ /* 0x000fda0003f04070 */
[----:B------:R-:W-:Y:S05]  /*0250*/  @P0 BRA `(.L_x_27) ;  /* 0xfffffffc00c80947 */ /* 0x000fea000383ffff */
.L_x_24:
[----:B------:R-:W-:-:S13]  /*0260*/  ISETP.NE.AND P0, PT, R6, RZ, PT ;  /* 0x000000ff0600720c */ /* 0x000fda0003f05270 */
[----:B------:R-:W-:Y:S05]  /*0270*/  @P0 EXIT ;  /* 0x000000000000094d */ /* 0x000fea0003800000 */
[----:B------:R-:W1:Y:S01]  /*0280*/  S2UR UR5, SR_CgaCtaId ;  /* 0x00000000000579c3 */ /* 0x000e620000008800 */
[----:B------:R-:W-:-:S07]  /*0290*/  UMOV UR4, 0x400 ;  /* 0x0000040000047882 */ /* 0x000fce0000000000 */
[----:B0-----:R-:W0:Y:S01]  /*02a0*/  LDC.64 R2, c[0x0][0x388] ;  /* 0x0000e200ff027b82 */ /* 0x001e220000000a00 */
[----:B-1----:R-:W-:Y:S01]  /*02b0*/  ULEA UR4, UR5, UR4, 0x18 ;  /* 0x0000000405047291 */ /* 0x002fe2000f8ec0ff */
[----:B0-----:R-:W-:-:S08]  /*02c0*/  IMAD.WIDE.U32 R2, R7, 0x4, R2 ;  /* 0x0000000407027825 */ /* 0x001fd000078e0002 */
[----:B------:R-:W0:Y:S02]  /*02d0*/  LDS R0, [UR4] ;  /* 0x00000004ff007984 */ /* 0x000e240008000800 */
[----:B0-----:R-:W-:-:S05]  /*02e0*/  FMNMX R5, R0, 9.9999997473787516356e-06, !PT ;  /* 0x3727c5ac00057809 */ /* 0x001fca0007800000 */
[----:B------:R-:W-:Y:S01]  /*02f0*/  STG.E desc[UR6][R2.64], R5 ;  /* 0x0000000502007986 */ /* 0x000fe2000c101906 */
[----:B------:R-:W-:Y:S05]  /*0300*/  EXIT ;  /* 0x000000000000794d */ /* 0x000fea0003800000 */
.L_x_28:
        /* <DEDUP_REMOVED lines=15> */
.L_x_31:


//--------------------- .nv.shared._Z16compare_fp4_bitsPK6__halfPhS2_iPKf --------------------------
	.section	.nv.shared._Z16compare_fp4_bitsPK6__halfPhS2_iPKf,"aw",@nobits
	.sectionflags	@""
	.align	16
	.zero		1024


//--------------------- .nv.shared.reserved.0     --------------------------
	.section	.nv.shared.reserved.0,"aw",@nobits
	.weak		__nv_reservedSMEM_offset_0_alias
	.size		__nv_reservedSMEM_offset_0_alias, 0, 64
	.other		__nv_reservedSMEM_offset_0_alias,@"STO_CUDA_RESERVED_SHARED STV_DEFAULT"
__nv_reservedSMEM_offset_0_alias:
	.zero		0
	.zero		64


//--------------------- .nv.shared._Z15compute_max_valPK6__halfPfii --------------------------
	.section	.nv.shared._Z15compute_max_valPK6__halfPfii,"aw",@nobits
	.sectionflags	@""
	.align	16
	.zero		1024


//--------------------- .nv.constant0._Z16compare_fp4_bitsPK6__halfPhS2_iPKf --------------------------
	.section	.nv.constant0._Z16compare_fp4_bitsPK6__halfPhS2_iPKf,"a",@progbits
	.sectionflags	@""
	.align	4
.nv.constant0._Z16compare_fp4_bitsPK6__halfPhS2_iPKf:
	.zero		936


//--------------------- .nv.constant0._Z15compute_max_valPK6__halfPfii --------------------------
	.section	.nv.constant0._Z15compute_max_valPK6__halfPfii,"a",@progbits
	.sectionflags	@""
	.align	4
.nv.constant0._Z15compute_max_valPK6__halfPfii:
	.zero		920


//--------------------- SYMBOLS --------------------------

	.type		.nv.reservedSmem.offset0,@object
	.size		.nv.reservedSmem.offset0,0x4
	.type		.nv.reservedSmem.cap,@object
	.size		.nv.reservedSmem.cap,0x4
